	.headerflags	@"EF_CUDA_TEXMODE_UNIFIED EF_CUDA_64BIT_ADDRESS EF_CUDA_ACCELERATORS EF_CUDA_SM90 EF_CUDA_VIRTUAL_SM(EF_CUDA_SM90)"
	.elftype	@"ET_EXEC"


//--------------------- .nv.info                  --------------------------
	.section	.nv.info,"",@"SHT_CUDA_INFO"
	.align	4


	//----- nvinfo : EIATTR_REGCOUNT
	.align		4
        /*0000*/ 	.byte	0x04, 0x2f
        /*0002*/ 	.short	(.L_1 - .L_0)
	.align		4
.L_0:
        /*0004*/ 	.word	index@(triton_mm)
        /*0008*/ 	.word	0x0000007c


	//----- nvinfo : EIATTR_MIN_STACK_SIZE
	.align		4
.L_1:
        /*000c*/ 	.byte	0x04, 0x12
        /*000e*/ 	.short	(.L_3 - .L_2)
	.align		4
.L_2:
        /*0010*/ 	.word	index@(triton_mm)
        /*0014*/ 	.word	0x00000000


	//----- nvinfo : EIATTR_FRAME_SIZE
	.align		4
.L_3:
        /*0018*/ 	.byte	0x04, 0x11
        /*001a*/ 	.short	(.L_5 - .L_4)
	.align		4
.L_4:
        /*001c*/ 	.word	index@(triton_mm)
        /*0020*/ 	.word	0x00000000


	//----- nvinfo : EIATTR_MIN_STACK_SIZE
	.align		4
.L_5:
        /*0024*/ 	.byte	0x04, 0x12
        /*0026*/ 	.short	(.L_7 - .L_6)
	.align		4
.L_6:
        /*0028*/ 	.word	index@(triton_mm)
        /*002c*/ 	.word	0x00000000
.L_7:


//--------------------- .nv.info.triton_mm        --------------------------
	.section	.nv.info.triton_mm,"",@"SHT_CUDA_INFO"
	.sectionflags	@""
	.align	4


	//----- nvinfo : EIATTR_CUDA_API_VERSION
	.align		4
        /*0000*/ 	.byte	0x04, 0x37
        /*0002*/ 	.short	(.L_9 - .L_8)
.L_8:
        /*0004*/ 	.word	0x0000007c


	//----- nvinfo : EIATTR_KPARAM_INFO
	.align		4
.L_9:
        /*0008*/ 	.byte	0x04, 0x17
        /*000a*/ 	.short	(.L_11 - .L_10)
.L_10:
        /*000c*/ 	.word	0x00000000
        /*0010*/ 	.short	0x0003
        /*0012*/ 	.short	0x0018
        /*0014*/ 	.byte	0x00, 0xf0, 0x11, 0x00


	//----- nvinfo : EIATTR_KPARAM_INFO
	.align		4
.L_11:
        /*0018*/ 	.byte	0x04, 0x17
        /*001a*/ 	.short	(.L_13 - .L_12)
.L_12:
        /*001c*/ 	.word	0x00000000
        /*0020*/ 	.short	0x0002
        /*0022*/ 	.short	0x0010
        /*0024*/ 	.byte	0x00, 0xf0, 0x21, 0x00


	//----- nvinfo : EIATTR_KPARAM_INFO
	.align		4
.L_13:
        /*0028*/ 	.byte	0x04, 0x17
        /*002a*/ 	.short	(.L_15 - .L_14)
.L_14:
        /*002c*/ 	.word	0x00000000
        /*0030*/ 	.short	0x0001
        /*0032*/ 	.short	0x0008
        /*0034*/ 	.byte	0x00, 0xf0, 0x21, 0x00


	//----- nvinfo : EIATTR_KPARAM_INFO
	.align		4
.L_15:
        /*0038*/ 	.byte	0x04, 0x17
        /*003a*/ 	.short	(.L_17 - .L_16)
.L_16:
        /*003c*/ 	.word	0x00000000
        /*0040*/ 	.short	0x0000
        /*0042*/ 	.short	0x0000
        /*0044*/ 	.byte	0x00, 0xf0, 0x21, 0x00


	//----- nvinfo : EIATTR_SPARSE_MMA_MASK
	.align		4
.L_17:
        /*0048*/ 	.byte	0x03, 0x50
        /*004a*/ 	.short	0x0000


	//----- nvinfo : EIATTR_MAXREG_COUNT
	.align		4
        /*004c*/ 	.byte	0x03, 0x1b
        /*004e*/ 	.short	0x00ff


	//----- nvinfo : EIATTR_COOP_GROUP_MASK_REGIDS
	.align		4
        /*0050*/ 	.byte	0x04, 0x29
        /*0052*/ 	.short	(.L_19 - .L_18)


	//   ....[0]....
.L_18:
        /*0054*/ 	.word	0xffffffff


	//----- nvinfo : EIATTR_COOP_GROUP_INSTR_OFFSETS
	.align		4
.L_19:
        /*0058*/ 	.byte	0x04, 0x28
        /*005a*/ 	.short	(.L_21 - .L_20)


	//   ....[0]....
.L_20:
        /*005c*/ 	.word	0x000013d0


	//----- nvinfo : EIATTR_EXIT_INSTR_OFFSETS
	.align		4
.L_21:
        /*0060*/ 	.byte	0x04, 0x1c
        /*0062*/ 	.short	(.L_23 - .L_22)


	//   ....[0]....
.L_22:
        /*0064*/ 	.word	0x00000050


	//   ....[1]....
        /*0068*/ 	.word	0x00002160


	//   ....[2]....
        /*006c*/ 	.word	0x000021b0


	//----- nvinfo : EIATTR_MAX_THREADS
	.align		4
.L_23:
        /*0070*/ 	.byte	0x04, 0x05
        /*0072*/ 	.short	(.L_25 - .L_24)
.L_24:
        /*0074*/ 	.word	0x00000080
        /*0078*/ 	.word	0x00000001
        /*007c*/ 	.word	0x00000001


	//----- nvinfo : EIATTR_CBANK_PARAM_SIZE
	.align		4
.L_25:
        /*0080*/ 	.byte	0x03, 0x19
        /*0082*/ 	.short	0x001c


	//----- nvinfo : EIATTR_PARAM_CBANK
	.align		4
        /*0084*/ 	.byte	0x04, 0x0a
        /*0086*/ 	.short	(.L_27 - .L_26)
	.align		4
.L_26:
        /*0088*/ 	.word	index@(.nv.constant0.triton_mm)
        /*008c*/ 	.short	0x0210
        /*008e*/ 	.short	0x001c


	//----- nvinfo : EIATTR_SW_WAR
	.align		4
.L_27:
        /*0090*/ 	.byte	0x04, 0x36
        /*0092*/ 	.short	(.L_29 - .L_28)
.L_28:
        /*0094*/ 	.word	0x00000008
.L_29:


//--------------------- .nv.callgraph             --------------------------
	.section	.nv.callgraph,"",@"SHT_CUDA_CALLGRAPH"
	.align	4
	.sectionentsize	8
	.align		4
        /*0000*/ 	.word	0x00000000
	.align		4
        /*0004*/ 	.word	0xffffffff
	.align		4
        /*0008*/ 	.word	0x00000000
	.align		4
        /*000c*/ 	.word	0xfffffffe
	.align		4
        /*0010*/ 	.word	0x00000000
	.align		4
        /*0014*/ 	.word	0xfffffffd
	.align		4
        /*0018*/ 	.word	0x00000000
	.align		4
        /*001c*/ 	.word	0xfffffffc


//--------------------- .text.triton_mm           --------------------------
	.section	.text.triton_mm,"ax",@progbits
	.sectionflags	@"SHF_BARRIERS=1"
	.align	128
        .global         triton_mm
        .type           triton_mm,@function
        .size           triton_mm,(.L_x_2 - triton_mm)
        .other          triton_mm,@"STO_CUDA_ENTRY STV_DEFAULT"
triton_mm:
.text.triton_mm:
[----:B------:R-:W1:Y:S02]  /*0000*/  LDC R1, c[0x0][0x28] ;  /* 0x00000a00ff017b82 */ /* 0x000e640000000800 */
[----:B------:R-:W2:Y:S01]  /*0010*/  LDC R8, c[0x0][0x228] ;  /* 0x00008a00ff087b82 */ /* 0x000ea20000000800 */
[----:B------:R-:W-:-:S04]  /*0020*/  IMAD.MOV.U32 R3, RZ, RZ, 0x3000 ;  /* 0x00003000ff037424 */ /* 0x000fc800078e00ff */
[----:B--2---:R-:W-:-:S05]  /*0030*/  IMAD R0, R8, R3, 0x3000000 ;  /* 0x0300000008007424 */ /* 0x004fca00078e0203 */
[----:B------:R-:W-:-:S13]  /*0040*/  ISETP.NE.AND P0, PT, R0, RZ, PT ;  /* 0x000000ff0000720c */ /* 0x000fda0003f05270 */
[----:B------:R-:W-:Y:S05]  /*0050*/  @!P0 EXIT ;  /* 0x000000000000894d */ /* 0x000fea0003800000 */
[----:B------:R-:W2:Y:S01]  /*0060*/  S2R R10, SR_CTAID.X ;  /* 0x00000000000a7919 */ /* 0x000ea20000002500 */
[----:B------:R-:W-:Y:S01]  /*0070*/  VIADD R0, R8, 0x103f ;  /* 0x0000103f08007836 */ /* 0x000fe20000000000 */
[----:B------:R-:W3:Y:S01]  /*0080*/  S2UR UR14, SR_CgaCtaId ;  /* 0x00000000000e79c3 */ /* 0x000ee20000008800 */
[----:B------:R-:W-:Y:S01]  /*0090*/  UMOV UR4, 0x400 ;  /* 0x0000040000047882 */ /* 0x000fe20000000000 */
[----:B------:R-:W4:Y:S01]  /*00a0*/  S2R R86, SR_TID.X ;  /* 0x0000000000567919 */ /* 0x000f220000002100 */
[----:B------:R-:W-:Y:S01]  /*00b0*/  ULDC.64 UR18, c[0x0][0x208] ;  /* 0x0000820000127ab9 */ /* 0x000fe20000000a00 */
[----:B------:R-:W-:Y:S01]  /*00c0*/  SHF.R.S32.HI R3, RZ, 0x1f, R0 ;  /* 0x0000001fff037819 */ /* 0x000fe20000011400 */
[----:B------:R-:W-:Y:S01]  /*00d0*/  IMAD.MOV.U32 R112, RZ, RZ, -0x40 ;  /* 0xffffffc0ff707424 */ /* 0x000fe200078e00ff */
[----:B------:R-:W-:Y:S02]  /*00e0*/  CS2R R62, SRZ ;  /* 0x00000000003e7805 */ /* 0x000fe4000001ff00 */
[----:B------:R-:W-:-:S02]  /*00f0*/  CS2R R64, SRZ ;  /* 0x0000000000407805 */ /* 0x000fc4000001ff00 */
[----:B------:R-:W-:Y:S01]  /*0100*/  LEA.HI R3, R3, R0, RZ, 0x6 ;  /* 0x0000000003037211 */ /* 0x000fe200078f30ff */
[----:B------:R-:W-:Y:S01]  /*0110*/  VIADD R0, R8, 0x1000 ;  /* 0x0000100008007836 */ /* 0x000fe20000000000 */
[----:B------:R-:W5:Y:S01]  /*0120*/  LDC.64 R44, c[0x0][0x218] ;  /* 0x00008600ff2c7b82 */ /* 0x000f620000000a00 */
[----:B------:R-:W-:Y:S02]  /*0130*/  CS2R R66, SRZ ;  /* 0x0000000000427805 */ /* 0x000fe4000001ff00 */
[----:B------:R-:W-:Y:S02]  /*0140*/  CS2R R68, SRZ ;  /* 0x0000000000447805 */ /* 0x000fe4000001ff00 */
[----:B------:R-:W-:Y:S02]  /*0150*/  CS2R R70, SRZ ;  /* 0x0000000000467805 */ /* 0x000fe4000001ff00 */
[----:B------:R-:W-:Y:S02]  /*0160*/  IABS R31, R0 ;  /* 0x00000000001f7213 */ /* 0x000fe40000000000 */
[----:B------:R-:W-:-:S02]  /*0170*/  CS2R R72, SRZ ;  /* 0x0000000000487805 */ /* 0x000fc4000001ff00 */
[----:B------:R-:W-:Y:S02]  /*0180*/  CS2R R74, SRZ ;  /* 0x00000000004a7805 */ /* 0x000fe4000001ff00 */
[----:B------:R-:W-:Y:S02]  /*0190*/  CS2R R76, SRZ ;  /* 0x00000000004c7805 */ /* 0x000fe4000001ff00 */
[----:B------:R-:W-:Y:S02]  /*01a0*/  CS2R R78, SRZ ;  /* 0x00000000004e7805 */ /* 0x000fe4000001ff00 */
[----:B------:R-:W-:Y:S02]  /*01b0*/  CS2R R80, SRZ ;  /* 0x0000000000507805 */ /* 0x000fe4000001ff00 */
[----:B------:R-:W-:Y:S02]  /*01c0*/  CS2R R82, SRZ ;  /* 0x0000000000527805 */ /* 0x000fe4000001ff00 */
[----:B------:R-:W-:Y:S01]  /*01d0*/  CS2R R84, SRZ ;  /* 0x0000000000547805 */ /* 0x000fe2000001ff00 */
[----:B------:R-:W-:Y:S01]  /*01e0*/  UMOV UR15, 0x1 ;  /* 0x00000001000f7882 */ /* 0x000fe20000000000 */
[----:B------:R-:W-:Y:S01]  /*01f0*/  UMOV UR6, 0xffffffff ;  /* 0xffffffff00067882 */ /* 0x000fe20000000000 */
[----:B---3--:R-:W-:Y:S01]  /*0200*/  UPRMT UR14, UR14, 0x654, UR4 ;  /* 0x000006540e0e7896 */ /* 0x008fe20008000004 */
[----:B------:R-:W-:-:S02]  /*0210*/  UMOV UR5, URZ ;  /* 0x0000003f00057c82 */ /* 0x000fc40008000000 */
[----:B------:R-:W-:Y:S01]  /*0220*/  UMOV UR4, URZ ;  /* 0x0000003f00047c82 */ /* 0x000fe20008000000 */
[----:B------:R-:W-:Y:S01]  /*0230*/  UIADD3 UR17, UR14, 0x6000, URZ ;  /* 0x000060000e117890 */ /* 0x000fe2000fffe03f */
[----:B--2---:R-:W-:Y:S01]  /*0240*/  IMAD.HI R2, R10, 0x2aaaaaab, RZ ;  /* 0x2aaaaaab0a027827 */ /* 0x004fe200078e02ff */
[----:B------:R-:W-:Y:S02]  /*0250*/  IABS R11, R10 ;  /* 0x0000000a000b7213 */ /* 0x000fe40000000000 */
[----:B----4-:R-:W-:Y:S01]  /*0260*/  SHF.R.U32.HI R13, RZ, 0x3, R86 ;  /* 0x00000003ff0d7819 */ /* 0x010fe20000011656 */
[----:B------:R-:W-:Y:S01]  /*0270*/  IMAD.SHL.U32 R15, R86, 0x8, RZ ;  /* 0x00000008560f7824 */ /* 0x000fe200078e00ff */
[----:B------:R-:W-:Y:S02]  /*0280*/  SHF.R.U32.HI R5, RZ, 0x1f, R2 ;  /* 0x0000001fff057819 */ /* 0x000fe40000011602 */
[----:B------:R-:W-:Y:S02]  /*0290*/  SGXT.U32 R13, R13, 0x4 ;  /* 0x000000040d0d781a */ /* 0x000fe40000000000 */
[----:B------:R-:W-:-:S02]  /*02a0*/  LEA.HI.SX32 R5, R2, R5, 0x19 ;  /* 0x0000000502057211 */ /* 0x000fc400078fcaff */
[--C-:B------:R-:W-:Y:S02]  /*02b0*/  SHF.R.U32.HI R113, RZ, 0x5, R86.reuse ;  /* 0x00000005ff717819 */ /* 0x100fe40000011656 */
[----:B------:R-:W-:Y:S01]  /*02c0*/  SHF.R.U32.HI R111, RZ, 0x4, R86 ;  /* 0x00000004ff6f7819 */ /* 0x000fe20000011656 */
[----:B------:R-:W-:Y:S01]  /*02d0*/  IMAD.SHL.U32 R6, R5, 0x8, RZ ;  /* 0x0000000805067824 */ /* 0x000fe200078e00ff */
[----:B------:R-:W-:Y:S01]  /*02e0*/  LOP3.LUT R113, R113, 0x7fffffc, RZ, 0xc0, !PT ;  /* 0x07fffffc71717812 */ /* 0x000fe200078ec0ff */
[----:B------:R-:W-:Y:S01]  /*02f0*/  IMAD R5, R5, -0x300, R10 ;  /* 0xfffffd0005057824 */ /* 0x000fe200078e020a */
[----:B------:R-:W-:Y:S02]  /*0300*/  SGXT.U32 R111, R111, 0x1 ;  /* 0x000000016f6f781a */ /* 0x000fe40000000000 */
[----:B------:R-:W-:Y:S02]  /*0310*/  LEA.HI.SX32 R3, R3, -R6, 0x1a ;  /* 0x8000000603037211 */ /* 0x000fe400078fd2ff */
[----:B------:R-:W-:-:S02]  /*0320*/  IABS R14, R5 ;  /* 0x00000005000e7213 */ /* 0x000fc40000000000 */
[----:B------:R-:W-:-:S04]  /*0330*/  VIMNMX R4, R3, 0x8, PT ;  /* 0x0000000803047848 */ /* 0x000fc80003fe0100 */
[-C--:B------:R-:W-:Y:S02]  /*0340*/  IABS R12, R4.reuse ;  /* 0x00000004000c7213 */ /* 0x080fe40000000000 */
[-C--:B------:R-:W-:Y:S02]  /*0350*/  IABS R8, R4.reuse ;  /* 0x0000000400087213 */ /* 0x080fe40000000000 */
[----:B------:R-:W2:Y:S01]  /*0360*/  I2F.RP R7, R12 ;  /* 0x0000000c00077306 */ /* 0x000ea20000209400 */
[----:B------:R-:W-:-:S04]  /*0370*/  LOP3.LUT R5, R5, R4, RZ, 0x3c, !PT ;  /* 0x0000000405057212 */ /* 0x000fc800078e3cff */
[----:B------:R-:W-:-:S03]  /*0380*/  ISETP.GE.AND P3, PT, R5, RZ, PT ;  /* 0x000000ff0500720c */ /* 0x000fc60003f66270 */
[----:B--2---:R-:W2:Y:S02]  /*0390*/  MUFU.RCP R7, R7 ;  /* 0x0000000700077308 */ /* 0x004ea40000001000 */
[----:B--2---:R-:W-:-:S06]  /*03a0*/  VIADD R2, R7, 0xffffffe ;  /* 0x0ffffffe07027836 */ /* 0x004fcc0000000000 */
[----:B------:R2:W3:Y:S02]  /*03b0*/  F2I.FTZ.U32.TRUNC.NTZ R3, R2 ;  /* 0x0000000200037305 */ /* 0x0004e4000021f000 */
[----:B--2---:R-:W-:Y:S02]  /*03c0*/  IMAD.MOV.U32 R2, RZ, RZ, RZ ;  /* 0x000000ffff027224 */ /* 0x004fe400078e00ff */
[----:B---3--:R-:W-:-:S04]  /*03d0*/  IMAD.MOV R9, RZ, RZ, -R3 ;  /* 0x000000ffff097224 */ /* 0x008fc800078e0a03 */
[----:B------:R-:W-:-:S04]  /*03e0*/  IMAD R9, R9, R12, RZ ;  /* 0x0000000c09097224 */ /* 0x000fc800078e02ff */
[----:B------:R-:W-:-:S04]  /*03f0*/  IMAD.HI.U32 R3, R3, R9, R2 ;  /* 0x0000000903037227 */ /* 0x000fc800078e0002 */
[----:B------:R-:W-:Y:S02]  /*0400*/  IMAD.MOV R9, RZ, RZ, -R8 ;  /* 0x000000ffff097224 */ /* 0x000fe400078e0a08 */
[C---:B------:R-:W-:Y:S01]  /*0410*/  IMAD.HI.U32 R2, R3.reuse, R14, RZ ;  /* 0x0000000e03027227 */ /* 0x040fe200078e00ff */
[----:B------:R-:W2:Y:S03]  /*0420*/  I2F.RP R8, R31 ;  /* 0x0000001f00087306 */ /* 0x000ea60000209400 */
[----:B------:R-:W-:Y:S02]  /*0430*/  IMAD R7, R2, R9, R14 ;  /* 0x0000000902077224 */ /* 0x000fe400078e020e */
[----:B------:R-:W-:Y:S01]  /*0440*/  IMAD.MOV.U32 R14, RZ, RZ, R11 ;  /* 0x000000ffff0e7224 */ /* 0x000fe200078e000b */
[----:B------:R-:W-:Y:S02]  /*0450*/  LOP3.LUT R11, R15, 0x38, R86, 0x48, !PT ;  /* 0x000000380f0b7812 */ /* 0x000fe400078e4856 */
[----:B------:R-:W-:Y:S01]  /*0460*/  ISETP.GT.U32.AND P2, PT, R12, R7, PT ;  /* 0x000000070c00720c */ /* 0x000fe20003f44070 */
[----:B------:R-:W-:Y:S01]  /*0470*/  IMAD.HI.U32 R3, R3, R14, RZ ;  /* 0x0000000e03037227 */ /* 0x000fe200078e00ff */
[----:B------:R-:W-:-:S03]  /*0480*/  LOP3.LUT R15, R15, 0x38, RZ, 0xc0, !PT ;  /* 0x000000380f0f7812 */ /* 0x000fc600078ec0ff */
[----:B------:R-:W-:Y:S01]  /*0490*/  IMAD R3, R3, R9, R14 ;  /* 0x0000000903037224 */ /* 0x000fe200078e020e */
[----:B--2---:R-:W2:Y:S04]  /*04a0*/  MUFU.RCP R8, R8 ;  /* 0x0000000800087308 */ /* 0x004ea80000001000 */
[----:B------:R-:W-:-:S03]  /*04b0*/  ISETP.GT.U32.AND P1, PT, R12, R3, PT ;  /* 0x000000030c00720c */ /* 0x000fc60003f24070 */
[--C-:B------:R-:W-:Y:S02]  /*04c0*/  @!P2 IMAD.IADD R7, R7, 0x1, -R12.reuse ;  /* 0x000000010707a824 */ /* 0x100fe400078e0a0c */
[----:B------:R-:W-:Y:S01]  /*04d0*/  @!P2 VIADD R2, R2, 0x1 ;  /* 0x000000010202a836 */ /* 0x000fe20000000000 */
[----:B------:R-:W-:Y:S02]  /*04e0*/  ISETP.GE.AND P2, PT, R10, RZ, PT ;  /* 0x000000ff0a00720c */ /* 0x000fe40003f46270 */
[----:B------:R-:W-:Y:S02]  /*04f0*/  ISETP.GE.U32.AND P0, PT, R7, R12, PT ;  /* 0x0000000c0700720c */ /* 0x000fe40003f06070 */
[----:B------:R-:W-:Y:S01]  /*0500*/  IABS R10, R0 ;  /* 0x00000000000a7213 */ /* 0x000fe20000000000 */
[----:B--2---:R-:W-:Y:S02]  /*0510*/  VIADD R7, R8, 0xffffffe ;  /* 0x0ffffffe08077836 */ /* 0x004fe40000000000 */
[----:B------:R-:W-:-:S02]  /*0520*/  @!P1 IMAD.IADD R3, R3, 0x1, -R12 ;  /* 0x0000000103039824 */ /* 0x000fc400078e0a0c */
[----:B------:R-:W2:Y:S01]  /*0530*/  F2I.FTZ.U32.TRUNC.NTZ R5, R7 ;  /* 0x0000000700057305 */ /* 0x000ea2000021f000 */
[----:B------:R-:W-:Y:S01]  /*0540*/  IMAD.MOV R17, RZ, RZ, -R10 ;  /* 0x000000ffff117224 */ /* 0x000fe200078e0a0a */
[----:B------:R-:W-:Y:S02]  /*0550*/  LOP3.LUT R10, R13, 0x70, RZ, 0xfc, !PT ;  /* 0x000000700d0a7812 */ /* 0x000fe400078efcff */
[----:B------:R-:W-:Y:S02]  /*0560*/  ISETP.GT.U32.AND P1, PT, R12, R3, PT ;  /* 0x000000030c00720c */ /* 0x000fe40003f24070 */
[----:B------:R-:W-:Y:S01]  /*0570*/  @P0 VIADD R2, R2, 0x1 ;  /* 0x0000000102020836 */ /* 0x000fe20000000000 */
[----:B------:R-:W-:Y:S01]  /*0580*/  ISETP.NE.AND P0, PT, R4, RZ, PT ;  /* 0x000000ff0400720c */ /* 0x000fe20003f05270 */
[----:B------:R-:W-:Y:S01]  /*0590*/  IMAD R10, R10, 0x40, R11 ;  /* 0x000000400a0a7824 */ /* 0x000fe200078e020b */
[----:B------:R-:W-:Y:S01]  /*05a0*/  LOP3.LUT R4, RZ, R4, RZ, 0x33, !PT ;  /* 0x00000004ff047212 */ /* 0x000fe200078e33ff */
[----:B------:R-:W-:-:S03]  /*05b0*/  @!P3 IMAD.MOV R2, RZ, RZ, -R2 ;  /* 0x000000ffff02b224 */ /* 0x000fc600078e0a02 */
[----:B------:R-:W-:Y:S02]  /*05c0*/  LEA R61, R10, UR14, 0x1 ;  /* 0x0000000e0a3d7c11 */ /* 0x000fe4000f8e08ff */
[----:B------:R-:W-:Y:S01]  /*05d0*/  SEL R2, R4, R2, !P0 ;  /* 0x0000000204027207 */ /* 0x000fe20004000000 */
[----:B--2---:R-:W-:Y:S02]  /*05e0*/  IMAD.MOV R8, RZ, RZ, -R5 ;  /* 0x000000ffff087224 */ /* 0x004fe400078e0a05 */
[----:B------:R-:W-:Y:S02]  /*05f0*/  @!P1 IMAD.IADD R3, R3, 0x1, -R12 ;  /* 0x0000000103039824 */ /* 0x000fe400078e0a0c */
[----:B------:R-:W-:Y:S02]  /*0600*/  IMAD.SHL.U32 R2, R2, 0x80, RZ ;  /* 0x0000008002027824 */ /* 0x000fe400078e00ff */
[----:B------:R-:W-:Y:S02]  /*0610*/  @!P2 IMAD.MOV R3, RZ, RZ, -R3 ;  /* 0x000000ffff03a224 */ /* 0x000fe400078e0a03 */
[----:B------:R-:W-:Y:S01]  /*0620*/  IMAD R7, R8, R31, RZ ;  /* 0x0000001f08077224 */ /* 0x000fe200078e02ff */
[----:B------:R-:W-:-:S02]  /*0630*/  LOP3.LUT R33, R2, R13, RZ, 0xfc, !PT ;  /* 0x0000000d02217212 */ /* 0x000fc400078efcff */
[----:B------:R-:W-:Y:S01]  /*0640*/  SEL R3, R4, R3, !P0 ;  /* 0x0000000304037207 */ /* 0x000fe20004000000 */
[----:B------:R-:W-:Y:S01]  /*0650*/  IMAD.MOV.U32 R4, RZ, RZ, RZ ;  /* 0x000000ffff047224 */ /* 0x000fe200078e00ff */
[----:B------:R-:W-:Y:S01]  /*0660*/  LOP3.LUT R30, R2, 0x10, R13, 0xfe, !PT ;  /* 0x00000010021e7812 */ /* 0x000fe200078efe0d */
[----:B------:R-:W-:Y:S01]  /*0670*/  IMAD.HI R8, R33, 0x2aaaaaab, RZ ;  /* 0x2aaaaaab21087827 */ /* 0x000fe200078e02ff */
[----:B------:R-:W-:Y:S02]  /*0680*/  LOP3.LUT R32, R2, 0x20, R13, 0xfe, !PT ;  /* 0x0000002002207812 */ /* 0x000fe400078efe0d */
[----:B------:R-:W-:Y:S01]  /*0690*/  LOP3.LUT R34, R2, 0x30, R13, 0xfe, !PT ;  /* 0x0000003002227812 */ /* 0x000fe200078efe0d */
[----:B------:R-:W-:Y:S01]  /*06a0*/  IMAD.HI.U32 R7, R5, R7, R4 ;  /* 0x0000000705077227 */ /* 0x000fe200078e0004 */
[----:B------:R-:W-:Y:S02]  /*06b0*/  SHF.R.U32.HI R5, RZ, 0x1f, R8 ;  /* 0x0000001fff057819 */ /* 0x000fe40000011608 */
[----:B------:R-:W-:Y:S01]  /*06c0*/  LOP3.LUT R42, R2, 0x70, R13, 0xfe, !PT ;  /* 0x00000070022a7812 */ /* 0x000fe200078efe0d */
[----:B------:R-:W-:Y:S01]  /*06d0*/  IMAD.IADD R4, R6, 0x1, R3 ;  /* 0x0000000106047824 */ /* 0x000fe200078e0203 */
[----:B------:R-:W-:Y:S01]  /*06e0*/  SHF.R.U32.HI R3, RZ, 0x4, R86 ;  /* 0x00000004ff037819 */ /* 0x000fe20000011656 */
[----:B------:R-:W-:Y:S01]  /*06f0*/  IMAD.HI R9, R30, 0x2aaaaaab, RZ ;  /* 0x2aaaaaab1e097827 */ /* 0x000fe200078e02ff */
[----:B------:R-:W-:-:S02]  /*0700*/  LEA.HI R18, R8, R5, RZ, 0x15 ;  /* 0x0000000508127211 */ /* 0x000fc400078fa8ff */
[----:B------:R-:W-:Y:S02]  /*0710*/  CS2R R86, SRZ ;  /* 0x0000000000567805 */ /* 0x000fe4000001ff00 */
[----:B------:R-:W-:Y:S01]  /*0720*/  SGXT.U32 R3, R3, 0x3 ;  /* 0x000000030303781a */ /* 0x000fe20000000000 */
[----:B------:R-:W-:Y:S01]  /*0730*/  IMAD.SHL.U32 R4, R4, 0x40, RZ ;  /* 0x0000004004047824 */ /* 0x000fe200078e00ff */
[----:B------:R-:W-:Y:S01]  /*0740*/  SHF.R.U32.HI R6, RZ, 0x1f, R9 ;  /* 0x0000001fff067819 */ /* 0x000fe20000011609 */
[----:B------:R-:W-:Y:S01]  /*0750*/  IMAD.HI R28, R42, 0x2aaaaaab, RZ ;  /* 0x2aaaaaab2a1c7827 */ /* 0x000fe200078e02ff */
[----:B------:R-:W-:Y:S02]  /*0760*/  LOP3.LUT R36, R2, 0x40, R13, 0xfe, !PT ;  /* 0x0000004002247812 */ /* 0x000fe400078efe0d */
[----:B------:R-:W-:Y:S01]  /*0770*/  LOP3.LUT R5, R4, R13, RZ, 0xfc, !PT ;  /* 0x0000000d04057212 */ /* 0x000fe200078efcff */
[----:B------:R-:W-:Y:S01]  /*0780*/  IMAD R18, R18, -0x3000, R33 ;  /* 0xffffd00012127824 */ /* 0x000fe200078e0221 */
[----:B------:R-:W-:Y:S01]  /*0790*/  LEA.HI R19, R9, R6, RZ, 0x15 ;  /* 0x0000000609137211 */ /* 0x000fe200078fa8ff */
[----:B------:R-:W-:Y:S01]  /*07a0*/  IMAD.HI R6, R32, 0x2aaaaaab, RZ ;  /* 0x2aaaaaab20067827 */ /* 0x000fe200078e02ff */
[----:B------:R-:W-:-:S02]  /*07b0*/  LOP3.LUT R3, R4, R3, RZ, 0xfc, !PT ;  /* 0x0000000304037212 */ /* 0x000fc400078efcff */
[----:B------:R-:W-:Y:S01]  /*07c0*/  LOP3.LUT R8, R4, 0x10, R13, 0xfe, !PT ;  /* 0x0000001004087812 */ /* 0x000fe200078efe0d */
[----:B------:R-:W-:Y:S01]  /*07d0*/  IMAD.HI R22, R36, 0x2aaaaaab, RZ ;  /* 0x2aaaaaab24167827 */ /* 0x000fe200078e02ff */
[----:B------:R-:W-:Y:S02]  /*07e0*/  LOP3.LUT R9, R4, 0x20, R13, 0xfe, !PT ;  /* 0x0000002004097812 */ /* 0x000fe400078efe0d */
[----:B------:R-:W-:Y:S02]  /*07f0*/  LOP3.LUT R4, R4, 0x30, R13, 0xfe, !PT ;  /* 0x0000003004047812 */ /* 0x000fe400078efe0d */
[----:B------:R-:W-:Y:S02]  /*0800*/  IABS R12, R5 ;  /* 0x00000005000c7213 */ /* 0x000fe40000000000 */
[----:B------:R-:W-:Y:S02]  /*0810*/  ISETP.GE.AND P3, PT, R8, RZ, PT ;  /* 0x000000ff0800720c */ /* 0x000fe40003f66270 */
[----:B------:R-:W-:-:S02]  /*0820*/  IABS R14, R8 ;  /* 0x00000008000e7213 */ /* 0x000fc40000000000 */
[----:B------:R-:W-:Y:S02]  /*0830*/  ISETP.GE.AND P1, PT, R4, RZ, PT ;  /* 0x000000ff0400720c */ /* 0x000fe40003f26270 */
[----:B------:R-:W-:Y:S01]  /*0840*/  IABS R8, R4 ;  /* 0x0000000400087213 */ /* 0x000fe20000000000 */
[----:B------:R-:W-:Y:S01]  /*0850*/  IMAD.HI.U32 R4, R7, R12, RZ ;  /* 0x0000000c07047227 */ /* 0x000fe200078e00ff */
[----:B------:R-:W-:Y:S02]  /*0860*/  ISETP.GE.AND P0, PT, R5, RZ, PT ;  /* 0x000000ff0500720c */ /* 0x000fe40003f06270 */
[----:B------:R-:W-:Y:S01]  /*0870*/  IABS R16, R9 ;  /* 0x0000000900107213 */ /* 0x000fe20000000000 */
[----:B------:R-:W-:Y:S01]  /*0880*/  IMAD R12, R4, R17, R12 ;  /* 0x00000011040c7224 */ /* 0x000fe200078e020c */
[----:B------:R-:W-:Y:S01]  /*0890*/  SHF.R.U32.HI R5, RZ, 0x1f, R6 ;  /* 0x0000001fff057819 */ /* 0x000fe20000011606 */
[----:B------:R-:W-:Y:S01]  /*08a0*/  IMAD.HI.U32 R4, R7, R14, RZ ;  /* 0x0000000e07047227 */ /* 0x000fe200078e00ff */
[----:B------:R-:W-:-:S02]  /*08b0*/  ISETP.GE.AND P2, PT, R9, RZ, PT ;  /* 0x000000ff0900720c */ /* 0x000fc40003f46270 */
[----:B------:R-:W-:Y:S01]  /*08c0*/  ISETP.GT.U32.AND P4, PT, R31, R12, PT ;  /* 0x0000000c1f00720c */ /* 0x000fe20003f84070 */
[----:B------:R-:W-:Y:S01]  /*08d0*/  IMAD R14, R4, R17, R14 ;  /* 0x00000011040e7224 */ /* 0x000fe200078e020e */
[----:B------:R-:W-:Y:S01]  /*08e0*/  LEA.HI R21, R6, R5, RZ, 0x15 ;  /* 0x0000000506157211 */ /* 0x000fe200078fa8ff */
[----:B------:R-:W-:Y:S01]  /*08f0*/  IMAD.HI.U32 R5, R7, R16, RZ ;  /* 0x0000001007057227 */ /* 0x000fe200078e00ff */
[----:B------:R-:W-:Y:S02]  /*0900*/  LOP3.LUT R4, R13, 0x10, RZ, 0xfc, !PT ;  /* 0x000000100d047812 */ /* 0x000fe400078efcff */
[----:B------:R-:W-:Y:S01]  /*0910*/  ISETP.GT.U32.AND P6, PT, R31, R14, PT ;  /* 0x0000000e1f00720c */ /* 0x000fe20003fc4070 */
[----:B------:R-:W-:Y:S01]  /*0920*/  IMAD.HI.U32 R7, R7, R8, RZ ;  /* 0x0000000807077227 */ /* 0x000fe200078e00ff */
[C---:B------:R-:W-:Y:S02]  /*0930*/  LOP3.LUT R6, R13.reuse, 0x30, RZ, 0xfc, !PT ;  /* 0x000000300d067812 */ /* 0x040fe400078efcff */
[----:B------:R-:W-:Y:S01]  /*0940*/  LOP3.LUT R9, R13, 0x60, RZ, 0xfc, !PT ;  /* 0x000000600d097812 */ /* 0x000fe200078efcff */
[-C--:B------:R-:W-:Y:S01]  /*0950*/  IMAD R16, R5, R17.reuse, R16 ;  /* 0x0000001105107224 */ /* 0x080fe200078e0210 */
[----:B------:R-:W-:Y:S01]  /*0960*/  LOP3.LUT R5, R13, 0x20, RZ, 0xfc, !PT ;  /* 0x000000200d057812 */ /* 0x000fe200078efcff */
[----:B------:R-:W-:Y:S01]  /*0970*/  IMAD R17, R7, R17, R8 ;  /* 0x0000001107117224 */ /* 0x000fe200078e0208 */
[C---:B------:R-:W-:Y:S01]  /*0980*/  LOP3.LUT R7, R13.reuse, 0x40, RZ, 0xfc, !PT ;  /* 0x000000400d077812 */ /* 0x040fe200078efcff */
[----:B------:R-:W-:Y:S01]  /*0990*/  @!P4 IMAD.IADD R12, R12, 0x1, -R31 ;  /* 0x000000010c0cc824 */ /* 0x000fe200078e0a1f */
[----:B------:R-:W-:Y:S01]  /*09a0*/  LOP3.LUT R8, R13, 0x50, RZ, 0xfc, !PT ;  /* 0x000000500d087812 */ /* 0x000fe200078efcff */
[----:B------:R-:W-:Y:S01]  /*09b0*/  IMAD R4, R4, 0x40, R11 ;  /* 0x0000004004047824 */ /* 0x000fe200078e020b */
[C---:B------:R-:W-:Y:S01]  /*09c0*/  ISETP.GT.U32.AND P4, PT, R31.reuse, R16, PT ;  /* 0x000000101f00720c */ /* 0x040fe20003f84070 */
[----:B------:R-:W-:Y:S01]  /*09d0*/  @!P6 IMAD.IADD R14, R14, 0x1, -R31 ;  /* 0x000000010e0ee824 */ /* 0x000fe200078e0a1f */
[----:B------:R-:W-:Y:S01]  /*09e0*/  ISETP.GT.U32.AND P5, PT, R31, R17, PT ;  /* 0x000000111f00720c */ /* 0x000fe20003fa4070 */
[--C-:B------:R-:W-:Y:S01]  /*09f0*/  IMAD R5, R5, 0x40, R11.reuse ;  /* 0x0000004005057824 */ /* 0x100fe200078e020b */
[----:B------:R-:W-:Y:S01]  /*0a00*/  ISETP.GT.U32.AND P6, PT, R31, R12, PT ;  /* 0x0000000c1f00720c */ /* 0x000fe20003fc4070 */
[--C-:B------:R-:W-:Y:S01]  /*0a10*/  IMAD R6, R6, 0x40, R11.reuse ;  /* 0x0000004006067824 */ /* 0x100fe200078e020b */
[----:B------:R-:W-:Y:S01]  /*0a20*/  LOP3.LUT R38, R2, 0x50, R13, 0xfe, !PT ;  /* 0x0000005002267812 */ /* 0x000fe200078efe0d */
[--C-:B------:R-:W-:Y:S01]  /*0a30*/  IMAD R7, R7, 0x40, R11.reuse ;  /* 0x0000004007077824 */ /* 0x100fe200078e020b */
[----:B------:R-:W-:Y:S01]  /*0a40*/  LOP3.LUT R40, R2, 0x60, R13, 0xfe, !PT ;  /* 0x0000006002287812 */ /* 0x000fe200078efe0d */
[--C-:B------:R-:W-:Y:S01]  /*0a50*/  IMAD R8, R8, 0x40, R11.reuse ;  /* 0x0000004008087824 */ /* 0x100fe200078e020b */
[----:B------:R-:W-:Y:S01]  /*0a60*/  SHF.R.U32.HI R29, RZ, 0x1f, R28 ;  /* 0x0000001fff1d7819 */ /* 0x000fe2000001161c */
[--C-:B------:R-:W-:Y:S01]  /*0a70*/  IMAD R9, R9, 0x40, R11.reuse ;  /* 0x0000004009097824 */ /* 0x100fe200078e020b */
[----:B------:R-:W-:Y:S01]  /*0a80*/  SHF.R.U32.HI R23, RZ, 0x1f, R22 ;  /* 0x0000001fff177819 */ /* 0x000fe20000011616 */
[----:B------:R-:W-:Y:S01]  /*0a90*/  IMAD R11, R13, 0x40, R11 ;  /* 0x000000400d0b7824 */ /* 0x000fe200078e020b */
[----:B------:R-:W-:Y:S01]  /*0aa0*/  LEA.HI R29, R28, R29, RZ, 0x15 ;  /* 0x0000001d1c1d7211 */ /* 0x000fe200078fa8ff */
[----:B------:R-:W-:Y:S01]  /*0ab0*/  IMAD.HI R13, R34, 0x2aaaaaab, RZ ;  /* 0x2aaaaaab220d7827 */ /* 0x000fe200078e02ff */
[----:B------:R-:W-:-:S02]  /*0ac0*/  LEA.HI R23, R22, R23, RZ, 0x15 ;  /* 0x0000001716177211 */ /* 0x000fc400078fa8ff */
[----:B------:R-:W-:Y:S01]  /*0ad0*/  LEA R47, R11, UR14, 0x1 ;  /* 0x0000000e0b2f7c11 */ /* 0x000fe2000f8e08ff */
[----:B------:R-:W-:Y:S01]  /*0ae0*/  IMAD.HI R24, R38, 0x2aaaaaab, RZ ;  /* 0x2aaaaaab26187827 */ /* 0x000fe200078e02ff */
[----:B------:R-:W-:Y:S02]  /*0af0*/  SHF.R.U32.HI R20, RZ, 0x1f, R13 ;  /* 0x0000001fff147819 */ /* 0x000fe4000001160d */
[----:B------:R-:W-:Y:S01]  /*0b00*/  LEA R49, R4, UR14, 0x1 ;  /* 0x0000000e04317c11 */ /* 0x000fe2000f8e08ff */
[--C-:B------:R-:W-:Y:S01]  /*0b10*/  @!P4 IMAD.IADD R16, R16, 0x1, -R31.reuse ;  /* 0x000000011010c824 */ /* 0x100fe200078e0a1f */
[----:B------:R-:W-:Y:S01]  /*0b20*/  SHF.R.U32.HI R25, RZ, 0x1f, R24 ;  /* 0x0000001fff197819 */ /* 0x000fe20000011618 */
[--C-:B------:R-:W-:Y:S01]  /*0b30*/  @!P5 IMAD.IADD R17, R17, 0x1, -R31.reuse ;  /* 0x000000011111d824 */ /* 0x100fe200078e0a1f */
[----:B------:R-:W-:Y:S01]  /*0b40*/  LEA.HI R13, R13, R20, RZ, 0x15 ;  /* 0x000000140d0d7211 */ /* 0x000fe200078fa8ff */
[----:B------:R-:W-:Y:S01]  /*0b50*/  @!P6 IMAD.IADD R12, R12, 0x1, -R31 ;  /* 0x000000010c0ce824 */ /* 0x000fe200078e0a1f */
[C---:B------:R-:W-:Y:S01]  /*0b60*/  ISETP.GT.U32.AND P4, PT, R31.reuse, R14, PT ;  /* 0x0000000e1f00720c */ /* 0x040fe20003f84070 */
[----:B------:R-:W-:Y:S01]  /*0b70*/  IMAD.HI R26, R40, 0x2aaaaaab, RZ ;  /* 0x2aaaaaab281a7827 */ /* 0x000fe200078e02ff */
[----:B------:R-:W-:-:S02]  /*0b80*/  ISETP.GT.U32.AND P5, PT, R31, R16, PT ;  /* 0x000000101f00720c */ /* 0x000fc40003fa4070 */
[----:B------:R-:W-:Y:S01]  /*0b90*/  ISETP.GT.U32.AND P6, PT, R31, R17, PT ;  /* 0x000000111f00720c */ /* 0x000fe20003fc4070 */
[----:B------:R-:W-:Y:S01]  /*0ba0*/  @!P0 IMAD.MOV R12, RZ, RZ, -R12 ;  /* 0x000000ffff0c8224 */ /* 0x000fe200078e0a0c */
[----:B------:R-:W-:Y:S01]  /*0bb0*/  LEA.HI R25, R24, R25, RZ, 0x15 ;  /* 0x0000001918197211 */ /* 0x000fe200078fa8ff */
[----:B------:R-:W-:Y:S01]  /*0bc0*/  IMAD R24, R13, -0x3000, R34 ;  /* 0xffffd0000d187824 */ /* 0x000fe200078e0222 */
[----:B------:R-:W-:Y:S01]  /*0bd0*/  SHF.R.U32.HI R27, RZ, 0x1f, R26 ;  /* 0x0000001fff1b7819 */ /* 0x000fe2000001161a */
[----:B------:R-:W-:Y:S01]  /*0be0*/  IMAD R34, R29, -0x3000, R42 ;  /* 0xffffd0001d227824 */ /* 0x000fe200078e022a */
[----:B------:R-:W-:Y:S01]  /*0bf0*/  LOP3.LUT R13, RZ, R0, RZ, 0x33, !PT ;  /* 0x00000000ff0d7212 */ /* 0x000fe200078e33ff */
[----:B------:R-:W2:Y:S01]  /*0c00*/  LDC.64 R28, c[0x0][0x210] ;  /* 0x00008400ff1c7b82 */ /* 0x000ea20000000a00 */
[----:B------:R-:W-:Y:S01]  /*0c10*/  LEA.HI R27, R26, R27, RZ, 0x15 ;  /* 0x0000001b1a1b7211 */ /* 0x000fe200078fa8ff */
[--C-:B------:R-:W-:Y:S01]  /*0c20*/  @!P4 IMAD.IADD R14, R14, 0x1, -R31.reuse ;  /* 0x000000010e0ec824 */ /* 0x100fe200078e0a1f */
[----:B------:R-:W-:Y:S01]  /*0c30*/  ISETP.NE.AND P4, PT, R0, RZ, PT ;  /* 0x000000ff0000720c */ /* 0x000fe20003f85270 */
[--C-:B------:R-:W-:Y:S01]  /*0c40*/  @!P5 IMAD.IADD R16, R16, 0x1, -R31.reuse ;  /* 0x000000011010d824 */ /* 0x100fe200078e0a1f */
[----:B------:R-:W-:Y:S01]  /*0c50*/  LEA R51, R5, UR14, 0x1 ;  /* 0x0000000e05337c11 */ /* 0x000fe2000f8e08ff */
[----:B------:R-:W-:Y:S01]  /*0c60*/  @!P6 IMAD.IADD R17, R17, 0x1, -R31 ;  /* 0x000000011111e824 */ /* 0x000fe200078e0a1f */
[----:B------:R-:W-:Y:S01]  /*0c70*/  LEA R53, R6, UR14, 0x1 ;  /* 0x0000000e06357c11 */ /* 0x000fe2000f8e08ff */
[----:B------:R-:W-:Y:S01]  /*0c80*/  @!P3 IMAD.MOV R14, RZ, RZ, -R14 ;  /* 0x000000ffff0eb224 */ /* 0x000fe200078e0a0e */
[----:B------:R-:W-:Y:S01]  /*0c90*/  LEA R55, R7, UR14, 0x1 ;  /* 0x0000000e07377c11 */ /* 0x000fe2000f8e08ff */
[----:B------:R-:W-:Y:S01]  /*0ca0*/  @!P2 IMAD.MOV R16, RZ, RZ, -R16 ;  /* 0x000000ffff10a224 */ /* 0x000fe200078e0a10 */
[----:B------:R-:W-:Y:S01]  /*0cb0*/  LEA R57, R8, UR14, 0x1 ;  /* 0x0000000e08397c11 */ /* 0x000fe2000f8e08ff */
[----:B------:R-:W-:Y:S01]  /*0cc0*/  @!P1 IMAD.MOV R17, RZ, RZ, -R17 ;  /* 0x000000ffff119224 */ /* 0x000fe200078e0a11 */
[----:B------:R-:W-:Y:S01]  /*0cd0*/  SEL R14, R13, R14, !P4 ;  /* 0x0000000e0d0e7207 */ /* 0x000fe20006000000 */
[----:B------:R-:W-:Y:S01]  /*0ce0*/  IMAD R26, R23, -0x3000, R36 ;  /* 0xffffd000171a7824 */ /* 0x000fe200078e0224 */
[----:B------:R-:W-:Y:S01]  /*0cf0*/  SEL R36, R13, R12, !P4 ;  /* 0x0000000c0d247207 */ /* 0x000fe20006000000 */
[----:B------:R-:W-:Y:S01]  /*0d00*/  IMAD R20, R19, -0x3000, R30 ;  /* 0xffffd00013147824 */ /* 0x000fe200078e021e */
[----:B------:R-:W-:Y:S01]  /*0d10*/  SEL R16, R13, R16, !P4 ;  /* 0x000000100d107207 */ /* 0x000fe20006000000 */
[----:B------:R-:W-:Y:S01]  /*0d20*/  IMAD R22, R21, -0x3000, R32 ;  /* 0xffffd00015167824 */ /* 0x000fe200078e0220 */
[----:B------:R-:W-:Y:S01]  /*0d30*/  SEL R12, R13, R17, !P4 ;  /* 0x000000110d0c7207 */ /* 0x000fe20006000000 */
[----:B------:R-:W-:Y:S01]  /*0d40*/  IMAD R30, R25, -0x3000, R38 ;  /* 0xffffd000191e7824 */ /* 0x000fe200078e0226 */
[----:B------:R-:W-:Y:S01]  /*0d50*/  LEA R59, R9, UR14, 0x1 ;  /* 0x0000000e093b7c11 */ /* 0x000fe2000f8e08ff */
[----:B------:R-:W-:-:S02]  /*0d60*/  IMAD R32, R27, -0x3000, R40 ;  /* 0xffffd0001b207824 */ /* 0x000fc400078e0228 */
[--C-:B------:R-:W-:Y:S02]  /*0d70*/  IMAD R23, R36, 0xc00, R15.reuse ;  /* 0x00000c0024177824 */ /* 0x100fe400078e020f */
[--C-:B------:R-:W-:Y:S02]  /*0d80*/  IMAD R25, R14, 0xc00, R15.reuse ;  /* 0x00000c000e197824 */ /* 0x100fe400078e020f */
[--C-:B------:R-:W-:Y:S02]  /*0d90*/  IMAD R31, R18, 0xc00, R15.reuse ;  /* 0x00000c00121f7824 */ /* 0x100fe400078e020f */
[--C-:B------:R-:W-:Y:S02]  /*0da0*/  IMAD R33, R20, 0xc00, R15.reuse ;  /* 0x00000c0014217824 */ /* 0x100fe400078e020f */
[--C-:B------:R-:W-:Y:S02]  /*0db0*/  IMAD R35, R22, 0xc00, R15.reuse ;  /* 0x00000c0016237824 */ /* 0x100fe400078e020f */
[----:B------:R-:W-:-:S02]  /*0dc0*/  IMAD R37, R24, 0xc00, R15 ;  /* 0x00000c0018257824 */ /* 0x000fc400078e020f */
[--C-:B------:R-:W-:Y:S02]  /*0dd0*/  IMAD R39, R26, 0xc00, R15.reuse ;  /* 0x00000c001a277824 */ /* 0x100fe400078e020f */
[--C-:B------:R-:W-:Y:S02]  /*0de0*/  IMAD R41, R30, 0xc00, R15.reuse ;  /* 0x00000c001e297824 */ /* 0x100fe400078e020f */
[--C-:B------:R-:W-:Y:S02]  /*0df0*/  IMAD R43, R32, 0xc00, R15.reuse ;  /* 0x00000c00202b7824 */ /* 0x100fe400078e020f */
[--C-:B------:R-:W-:Y:S02]  /*0e00*/  IMAD R13, R34, 0xc00, R15.reuse ;  /* 0x00000c00220d7824 */ /* 0x100fe400078e020f */
[--C-:B------:R-:W-:Y:S02]  /*0e10*/  IMAD R27, R16, 0xc00, R15.reuse ;  /* 0x00000c00101b7824 */ /* 0x100fe400078e020f */
[----:B------:R-:W-:-:S02]  /*0e20*/  IMAD R15, R12, 0xc00, R15 ;  /* 0x00000c000c0f7824 */ /* 0x000fc400078e020f */
[----:B--2---:R-:W-:-:S04]  /*0e30*/  IMAD.WIDE R22, R23, 0x2, R28 ;  /* 0x0000000217167825 */ /* 0x004fc800078e021c */
[--C-:B------:R-:W-:Y:S01]  /*0e40*/  IMAD.WIDE R24, R25, 0x2, R28.reuse ;  /* 0x0000000219187825 */ /* 0x100fe200078e021c */
[----:B------:R-:W-:Y:S01]  /*0e50*/  @!PT LDS RZ, [RZ] ;  /* 0x00000000fffff984 */ /* 0x000fe20000000800 */
[----:B------:R-:W-:Y:S01]  /*0e60*/  @!PT LDS RZ, [RZ] ;  /* 0x00000000fffff984 */ /* 0x000fe20000000800 */
[----:B------:R-:W-:Y:S01]  /*0e70*/  @!PT LDS RZ, [RZ] ;  /* 0x00000000fffff984 */ /* 0x000fe20000000800 */
[----:B------:R-:W-:Y:S01]  /*0e80*/  LDGSTS.E.BYPASS.128 [R47], desc[UR18][R22.64] ;  /* 0x00000000162f7fae */ /* 0x000fe2000b901c52 */
[----:B------:R-:W-:Y:S02]  /*0e90*/  IADD3 R114, P0, R22, 0x100, RZ ;  /* 0x0000010016727810 */ /* 0x000fe40007f1e0ff */
[--C-:B------:R-:W-:Y:S01]  /*0ea0*/  IMAD.WIDE R26, R27, 0x2, R28.reuse ;  /* 0x000000021b1a7825 */ /* 0x100fe200078e021c */
[----:B------:R-:W-:Y:S01]  /*0eb0*/  LDGSTS.E.BYPASS.128 [R49], desc[UR18][R24.64] ;  /* 0x0000000018317fae */ /* 0x000fe2000b901c52 */
[----:B------:R-:W-:Y:S02]  /*0ec0*/  IADD3 R12, P1, R24, 0x100, RZ ;  /* 0x00000100180c7810 */ /* 0x000fe40007f3e0ff */
[----:B------:R-:W-:Y:S01]  /*0ed0*/  IMAD.WIDE R28, R15, 0x2, R28 ;  /* 0x000000020f1c7825 */ /* 0x000fe200078e021c */
[----:B------:R-:W-:Y:S03]  /*0ee0*/  LDGSTS.E.BYPASS.128 [R51], desc[UR18][R26.64] ;  /* 0x000000001a337fae */ /* 0x000fe6000b901c52 */
[--C-:B-1---5:R-:W-:Y:S01]  /*0ef0*/  IMAD.WIDE R30, R31, 0x2, R44.reuse ;  /* 0x000000021f1e7825 */ /* 0x122fe200078e022c */
[----:B------:R-:W-:Y:S03]  /*0f00*/  LDGSTS.E.BYPASS.128 [R53], desc[UR18][R28.64] ;  /* 0x000000001c357fae */ /* 0x000fe6000b901c52 */
[--C-:B------:R-:W-:Y:S01]  /*0f10*/  IMAD.WIDE R32, R33, 0x2, R44.reuse ;  /* 0x0000000221207825 */ /* 0x100fe200078e022c */
[----:B------:R-:W0:Y:S03]  /*0f20*/  LDGDEPBAR ;  /* 0x00000000000079af */ /* 0x000e260000000000 */
[--C-:B------:R-:W-:Y:S01]  /*0f30*/  IMAD.WIDE R34, R35, 0x2, R44.reuse ;  /* 0x0000000223227825 */ /* 0x100fe200078e022c */
[----:B------:R-:W-:Y:S03]  /*0f40*/  LDGSTS.E.BYPASS.128 [R47+0x6000], desc[UR18][R30.64] ;  /* 0x060000001e2f7fae */ /* 0x000fe6000b901c52 */
[--C-:B------:R-:W-:Y:S01]  /*0f50*/  IMAD.WIDE R36, R37, 0x2, R44.reuse ;  /* 0x0000000225247825 */ /* 0x100fe200078e022c */
[----:B------:R-:W-:Y:S03]  /*0f60*/  LDGSTS.E.BYPASS.128 [R49+0x6000], desc[UR18][R32.64] ;  /* 0x0600000020317fae */ /* 0x000fe6000b901c52 */
[--C-:B------:R-:W-:Y:S01]  /*0f70*/  IMAD.WIDE R38, R39, 0x2, R44.reuse ;  /* 0x0000000227267825 */ /* 0x100fe200078e022c */
[----:B------:R-:W-:Y:S03]  /*0f80*/  LDGSTS.E.BYPASS.128 [R51+0x6000], desc[UR18][R34.64] ;  /* 0x0600000022337fae */ /* 0x000fe6000b901c52 */
[--C-:B------:R-:W-:Y:S01]  /*0f90*/  IMAD.WIDE R40, R41, 0x2, R44.reuse ;  /* 0x0000000229287825 */ /* 0x100fe200078e022c */
[----:B------:R-:W-:Y:S03]  /*0fa0*/  LDGSTS.E.BYPASS.128 [R53+0x6000], desc[UR18][R36.64] ;  /* 0x0600000024357fae */ /* 0x000fe6000b901c52 */
[----:B------:R-:W-:Y:S01]  /*0fb0*/  IMAD.WIDE R42, R43, 0x2, R44 ;  /* 0x000000022b2a7825 */ /* 0x000fe200078e022c */
[----:B------:R-:W-:Y:S01]  /*0fc0*/  LDGSTS.E.BYPASS.128 [R55+0x6000], desc[UR18][R38.64] ;  /* 0x0600000026377fae */ /* 0x000fe2000b901c52 */
[----:B------:R-:W-:-:S02]  /*0fd0*/  IADD3 R104, P2, R40, 0x100, RZ ;  /* 0x0000010028687810 */ /* 0x000fc40007f5e0ff */
[----:B------:R-:W-:Y:S01]  /*0fe0*/  IMAD.WIDE R44, R13, 0x2, R44 ;  /* 0x000000020d2c7825 */ /* 0x000fe200078e022c */
[----:B------:R-:W-:Y:S03]  /*0ff0*/  LDGSTS.E.BYPASS.128 [R57+0x6000], desc[UR18][R40.64] ;  /* 0x0600000028397fae */ /* 0x000fe6000b901c52 */
[----:B------:R-:W-:Y:S01]  /*1000*/  IMAD.X R13, RZ, RZ, R23, P0 ;  /* 0x000000ffff0d7224 */ /* 0x000fe200000e0617 */
[----:B------:R-:W-:Y:S01]  /*1010*/  LDGSTS.E.BYPASS.128 [R59+0x6000], desc[UR18][R42.64] ;  /* 0x060000002a3b7fae */ /* 0x000fe2000b901c52 */
[----:B------:R-:W-:Y:S01]  /*1020*/  IADD3 R14, P0, R26, 0x100, RZ ;  /* 0x000001001a0e7810 */ /* 0x000fe20007f1e0ff */
[----:B------:R-:W-:Y:S01]  /*1030*/  IMAD.X R15, RZ, RZ, R25, P1 ;  /* 0x000000ffff0f7224 */ /* 0x000fe200008e0619 */
[----:B------:R-:W-:Y:S01]  /*1040*/  IADD3 R16, P1, R28, 0x100, RZ ;  /* 0x000001001c107810 */ /* 0x000fe20007f3e0ff */
[----:B------:R-:W-:Y:S01]  /*1050*/  LDGSTS.E.BYPASS.128 [R61+0x6000], desc[UR18][R44.64] ;  /* 0x060000002c3d7fae */ /* 0x000fe2000b901c52 */
[----:B------:R-:W-:-:S02]  /*1060*/  IMAD.X R108, RZ, RZ, R41, P2 ;  /* 0x000000ffff6c7224 */ /* 0x000fc400010e0629 */
[----:B------:R-:W-:Y:S01]  /*1070*/  IMAD.X R17, RZ, RZ, R27, P0 ;  /* 0x000000ffff117224 */ /* 0x000fe200000e061b */
[----:B------:R-:W0:Y:S01]  /*1080*/  LDGDEPBAR ;  /* 0x00000000000079af */ /* 0x000e220000000000 */
[----:B------:R-:W-:Y:S01]  /*1090*/  BAR.SYNC.DEFER_BLOCKING 0x0 ;  /* 0x0000000000007b1d */ /* 0x000fe20000010000 */
[----:B------:R-:W-:Y:S01]  /*10a0*/  IADD3 R18, P0, R30, 0x100, RZ ;  /* 0x000001001e127810 */ /* 0x000fe20007f1e0ff */
[----:B------:R-:W-:Y:S01]  /*10b0*/  IMAD.X R19, RZ, RZ, R29, P1 ;  /* 0x000000ffff137224 */ /* 0x000fe200008e061d */
[----:B------:R-:W-:-:S03]  /*10c0*/  IADD3 R20, P1, R32, 0x100, RZ ;  /* 0x0000010020147810 */ /* 0x000fc60007f3e0ff */
[----:B------:R-:W-:Y:S01]  /*10d0*/  IMAD.X R21, RZ, RZ, R31, P0 ;  /* 0x000000ffff157224 */ /* 0x000fe200000e061f */
[----:B------:R-:W-:Y:S01]  /*10e0*/  @!PT LDS RZ, [RZ] ;  /* 0x00000000fffff984 */ /* 0x000fe20000000800 */
[----:B------:R-:W-:Y:S01]  /*10f0*/  @!PT LDS RZ, [RZ] ;  /* 0x00000000fffff984 */ /* 0x000fe20000000800 */
[----:B------:R-:W-:Y:S01]  /*1100*/  @!PT LDS RZ, [RZ] ;  /* 0x00000000fffff984 */ /* 0x000fe20000000800 */
[----:B------:R1:W-:Y:S04]  /*1110*/  LDGSTS.E.BYPASS.128 [R47+0x2000], desc[UR18][R22.64+0x80] ;  /* 0x02000080162f7fae */ /* 0x0003e8000b901c52 */
[----:B------:R2:W-:Y:S04]  /*1120*/  LDGSTS.E.BYPASS.128 [R49+0x2000], desc[UR18][R24.64+0x80] ;  /* 0x0200008018317fae */ /* 0x0005e8000b901c52 */
[----:B------:R3:W-:Y:S04]  /*1130*/  LDGSTS.E.BYPASS.128 [R51+0x2000], desc[UR18][R26.64+0x80] ;  /* 0x020000801a337fae */ /* 0x0007e8000b901c52 */
[----:B------:R4:W-:Y:S01]  /*1140*/  LDGSTS.E.BYPASS.128 [R53+0x2000], desc[UR18][R28.64+0x80] ;  /* 0x020000801c357fae */ /* 0x0009e2000b901c52 */
[----:B-1----:R-:W-:Y:S01]  /*1150*/  IADD3 R22, P0, R34, 0x100, RZ ;  /* 0x0000010022167810 */ /* 0x002fe20007f1e0ff */
[----:B------:R-:W-:Y:S01]  /*1160*/  IMAD.X R23, RZ, RZ, R33, P1 ;  /* 0x000000ffff177224 */ /* 0x000fe200008e0621 */
[----:B------:R-:W-:Y:S01]  /*1170*/  IADD3 R88, P1, R36, 0x100, RZ ;  /* 0x0000010024587810 */ /* 0x000fe20007f3e0ff */
[----:B------:R-:W0:Y:S01]  /*1180*/  LDGDEPBAR ;  /* 0x00000000000079af */ /* 0x000e220000000000 */
[----:B--2---:R-:W-:Y:S01]  /*1190*/  CS2R R24, SRZ ;  /* 0x0000000000187805 */ /* 0x004fe2000001ff00 */
[----:B------:R-:W-:Y:S01]  /*11a0*/  IMAD.X R89, RZ, RZ, R35, P0 ;  /* 0x000000ffff597224 */ /* 0x000fe200000e0623 */
[----:B------:R-:W-:Y:S01]  /*11b0*/  IADD3 R90, P0, R38, 0x100, RZ ;  /* 0x00000100265a7810 */ /* 0x000fe20007f1e0ff */
[----:B------:R1:W-:Y:S01]  /*11c0*/  LDGSTS.E.BYPASS.128 [R47+0xa000], desc[UR18][R30.64+0x80] ;  /* 0x0a0000801e2f7fae */ /* 0x0003e2000b901c52 */
[----:B------:R-:W-:Y:S01]  /*11d0*/  IMAD.X R91, RZ, RZ, R37, P1 ;  /* 0x000000ffff5b7224 */ /* 0x000fe200008e0625 */
[----:B------:R-:W-:-:S02]  /*11e0*/  IADD3 R106, P1, R42, 0x100, RZ ;  /* 0x000001002a6a7810 */ /* 0x000fc40007f3e0ff */
[----:B---3--:R-:W-:Y:S01]  /*11f0*/  CS2R R26, SRZ ;  /* 0x00000000001a7805 */ /* 0x008fe2000001ff00 */
[----:B------:R2:W-:Y:S01]  /*1200*/  LDGSTS.E.BYPASS.128 [R49+0xa000], desc[UR18][R32.64+0x80] ;  /* 0x0a00008020317fae */ /* 0x0005e2000b901c52 */
[----:B------:R-:W-:Y:S01]  /*1210*/  IMAD.X R105, RZ, RZ, R39, P0 ;  /* 0x000000ffff697224 */ /* 0x000fe200000e0627 */
[----:B------:R-:W-:Y:S01]  /*1220*/  IADD3 R107, P0, R44, 0x100, RZ ;  /* 0x000001002c6b7810 */ /* 0x000fe20007f1e0ff */
[----:B------:R-:W-:Y:S01]  /*1230*/  IMAD.X R109, RZ, RZ, R43, P1 ;  /* 0x000000ffff6d7224 */ /* 0x000fe200008e062b */
[----:B------:R3:W-:Y:S01]  /*1240*/  LDGSTS.E.BYPASS.128 [R51+0xa000], desc[UR18][R34.64+0x80] ;  /* 0x0a00008022337fae */ /* 0x0007e2000b901c52 */
[----:B----4-:R-:W-:Y:S02]  /*1250*/  CS2R R28, SRZ ;  /* 0x00000000001c7805 */ /* 0x010fe4000001ff00 */
[----:B------:R-:W-:Y:S01]  /*1260*/  IMAD.X R110, RZ, RZ, R45, P0 ;  /* 0x000000ffff6e7224 */ /* 0x000fe200000e062d */
[----:B------:R4:W-:Y:S01]  /*1270*/  LDGSTS.E.BYPASS.128 [R53+0xa000], desc[UR18][R36.64+0x80] ;  /* 0x0a00008024357fae */ /* 0x0009e2000b901c52 */
[----:B-1----:R-:W-:-:S02]  /*1280*/  CS2R R30, SRZ ;  /* 0x00000000001e7805 */ /* 0x002fc4000001ff00 */
[----:B------:R-:W-:Y:S01]  /*1290*/  CS2R R46, SRZ ;  /* 0x00000000002e7805 */ /* 0x000fe2000001ff00 */
[----:B------:R1:W-:Y:S01]  /*12a0*/  LDGSTS.E.BYPASS.128 [R55+0xa000], desc[UR18][R38.64+0x80] ;  /* 0x0a00008026377fae */ /* 0x0003e2000b901c52 */
[----:B--2---:R-:W-:Y:S02]  /*12b0*/  CS2R R32, SRZ ;  /* 0x0000000000207805 */ /* 0x004fe4000001ff00 */
[----:B------:R-:W-:Y:S01]  /*12c0*/  CS2R R48, SRZ ;  /* 0x0000000000307805 */ /* 0x000fe2000001ff00 */
[----:B------:R2:W-:Y:S01]  /*12d0*/  LDGSTS.E.BYPASS.128 [R57+0xa000], desc[UR18][R40.64+0x80] ;  /* 0x0a00008028397fae */ /* 0x0005e2000b901c52 */
[----:B---3--:R-:W-:Y:S02]  /*12e0*/  CS2R R34, SRZ ;  /* 0x0000000000227805 */ /* 0x008fe4000001ff00 */
[----:B------:R-:W-:Y:S01]  /*12f0*/  CS2R R50, SRZ ;  /* 0x0000000000327805 */ /* 0x000fe2000001ff00 */
[----:B------:R3:W-:Y:S01]  /*1300*/  LDGSTS.E.BYPASS.128 [R59+0xa000], desc[UR18][R42.64+0x80] ;  /* 0x0a0000802a3b7fae */ /* 0x0007e2000b901c52 */
[----:B----4-:R-:W-:-:S02]  /*1310*/  CS2R R36, SRZ ;  /* 0x0000000000247805 */ /* 0x010fc4000001ff00 */
[----:B------:R-:W-:Y:S01]  /*1320*/  CS2R R52, SRZ ;  /* 0x0000000000347805 */ /* 0x000fe2000001ff00 */
[----:B------:R4:W-:Y:S01]  /*1330*/  LDGSTS.E.BYPASS.128 [R61+0xa000], desc[UR18][R44.64+0x80] ;  /* 0x0a0000802c3d7fae */ /* 0x0009e2000b901c52 */
[----:B-1----:R-:W-:Y:S02]  /*1340*/  CS2R R38, SRZ ;  /* 0x0000000000267805 */ /* 0x002fe4000001ff00 */
[----:B------:R-:W-:Y:S01]  /*1350*/  CS2R R54, SRZ ;  /* 0x0000000000367805 */ /* 0x000fe2000001ff00 */
[----:B------:R-:W0:Y:S01]  /*1360*/  LDGDEPBAR ;  /* 0x00000000000079af */ /* 0x000e220000000000 */
[----:B--2---:R-:W-:Y:S02]  /*1370*/  CS2R R40, SRZ ;  /* 0x0000000000287805 */ /* 0x004fe4000001ff00 */
[----:B------:R-:W-:Y:S02]  /*1380*/  CS2R R56, SRZ ;  /* 0x0000000000387805 */ /* 0x000fe4000001ff00 */
[----:B---3--:R-:W-:-:S02]  /*1390*/  CS2R R42, SRZ ;  /* 0x00000000002a7805 */ /* 0x008fc4000001ff00 */
[----:B------:R-:W-:Y:S02]  /*13a0*/  CS2R R58, SRZ ;  /* 0x00000000003a7805 */ /* 0x000fe4000001ff00 */
[----:B----4-:R-:W-:Y:S02]  /*13b0*/  CS2R R44, SRZ ;  /* 0x00000000002c7805 */ /* 0x010fe4000001ff00 */
[----:B------:R-:W-:-:S07]  /*13c0*/  CS2R R60, SRZ ;  /* 0x00000000003c7805 */ /* 0x000fce000001ff00 */
.L_x_0:
[----:B------:R-:W1:Y:S01]  /*13d0*/  SHFL.IDX PT, R92, R113, RZ, 0x1f ;  /* 0x00001fff715c7589 */ /* 0x000e6200000e0000 */
[----:B------:R-:W-:Y:S01]  /*13e0*/  UIADD3 UR6, UR6, 0x1, URZ ;  /* 0x0000000106067890 */ /* 0x000fe2000fffe03f */
[----:B------:R-:W-:-:S04]  /*13f0*/  DEPBAR.LE SB0, 0x2 ;  /* 0x000080800000791a */ /* 0x000fc80000000000 */
[----:B------:R-:W-:Y:S01]  /*1400*/  UISETP.GE.AND UP0, UPT, UR6, 0x3, UPT ;  /* 0x000000030600788c */ /* 0x000fe2000bf06270 */
[----:B------:R-:W-:Y:S01]  /*1410*/  BAR.SYNC.DEFER_BLOCKING 0x0 ;  /* 0x0000000000007b1d */ /* 0x000fe20000010000 */
[----:B------:R-:W-:Y:S01]  /*1420*/  UIADD3 UR15, UR15, 0x1, URZ ;  /* 0x000000010f0f7890 */ /* 0x000fe2000fffe03f */
[----:B------:R-:W-:Y:S01]  /*1430*/  VIADD R112, R112, 0x40 ;  /* 0x0000004070707836 */ /* 0x000fe20000000000 */
[----:B------:R-:W-:Y:S01]  /*1440*/  USEL UR16, UR6, URZ, !UP0 ;  /* 0x0000003f06107287 */ /* 0x000fe2000c000000 */
[----:B------:R-:W-:Y:S02]  /*1450*/  IADD3 R98, P1, R114, UR4, RZ ;  /* 0x0000000472627c10 */ /* 0x000fe4000ff3e0ff */
[----:B------:R-:W-:Y:S01]  /*1460*/  UMOV UR11, 0x40000040 ;  /* 0x40000040000b7882 */ /* 0x000fe20000000000 */
[----:B------:R-:W-:Y:S01]  /*1470*/  ULEA UR6, UR16, UR14, 0xd ;  /* 0x0000000e10067291 */ /* 0x000fe2000f8e683f */
[----:B------:R-:W-:Y:S02]  /*1480*/  ISETP.GE.U32.AND P0, PT, R112, 0xb80, PT ;  /* 0x00000b807000780c */ /* 0x000fe40003f06070 */
[----:B------:R-:W-:Y:S01]  /*1490*/  IADD3 R100, P2, R12, UR4, RZ ;  /* 0x000000040c647c10 */ /* 0x000fe2000ff5e0ff */
[----:B------:R-:W-:Y:S01]  /*14a0*/  USHF.R.U32.HI UR8, URZ, 0x4, UR6 ;  /* 0x000000043f087899 */ /* 0x000fe20008011606 */
[----:B------:R-:W-:Y:S01]  /*14b0*/  IADD3.X R99, R13, UR5, RZ, P1, !PT ;  /* 0x000000050d637c10 */ /* 0x000fe20008ffe4ff */
[----:B------:R-:W-:Y:S01]  /*14c0*/  ULEA UR6, UR16, UR17, 0xe ;  /* 0x0000001110067291 */ /* 0x000fe2000f8e703f */
[----:B------:R-:W-:Y:S01]  /*14d0*/  IADD3 R94, P1, R14, UR4, RZ ;  /* 0x000000040e5e7c10 */ /* 0x000fe2000ff3e0ff */
[----:B------:R-:W-:Y:S01]  /*14e0*/  ULOP3.LUT UR8, UR8, 0x3fff, URZ, 0xc0, !UPT ;  /* 0x00003fff08087892 */ /* 0x000fe2000f8ec03f */
[----:B------:R-:W-:Y:S01]  /*14f0*/  IADD3.X R101, R15, UR5, RZ, P2, !PT ;  /* 0x000000050f657c10 */ /* 0x000fe200097fe4ff */
[----:B------:R-:W-:Y:S01]  /*1500*/  USHF.R.U32.HI UR6, URZ, 0x4, UR6 ;  /* 0x000000043f067899 */ /* 0x000fe20008011606 */
[----:B-1----:R-:W-:-:S02]  /*1510*/  R2UR UR7, R92 ;  /* 0x000000005c0772ca */ /* 0x002fc400000e0000 */
[----:B------:R-:W-:Y:S01]  /*1520*/  IADD3 R92, P2, R16, UR4, RZ ;  /* 0x00000004105c7c10 */ /* 0x000fe2000ff5e0ff */
[----:B------:R-:W-:Y:S01]  /*1530*/  ULOP3.LUT UR6, UR6, 0x3fff, URZ, 0xc0, !UPT ;  /* 0x00003fff06067892 */ /* 0x000fe2000f8ec03f */
[----:B------:R-:W-:Y:S01]  /*1540*/  IADD3.X R95, R17, UR5, RZ, P1, !PT ;  /* 0x00000005115f7c10 */ /* 0x000fe20008ffe4ff */
[----:B------:R-:W-:Y:S02]  /*1550*/  WARPGROUP.ARRIVE ;  /* 0x00000000000079c5 */ /* 0x000fe40000000000 */
[----:B------:R-:W-:Y:S01]  /*1560*/  ULOP3.LUT UR10, UR6, 0x4000000, URZ, 0xfc, !UPT ;  /* 0x04000000060a7892 */ /* 0x000fe2000f8efc3f */
[----:B------:R-:W-:Y:S02]  /*1570*/  IADD3 R96, P1, R18, UR4, RZ ;  /* 0x0000000412607c10 */ /* 0x000fe4000ff3e0ff */
[----:B------:R-:W-:Y:S02]  /*1580*/  IADD3.X R93, R19, UR5, RZ, P2, !PT ;  /* 0x00000005135d7c10 */ /* 0x000fe400097fe4ff */
[----:B------:R-:W-:Y:S01]  /*1590*/  IADD3.X R97, R21, UR5, RZ, P1, !PT ;  /* 0x0000000515617c10 */ /* 0x000fe20008ffe4ff */
[----:B------:R-:W-:Y:S01]  /*15a0*/  USHF.L.U32 UR7, UR7, 0x7, URZ ;  /* 0x0000000707077899 */ /* 0x000fe2000800063f */
[----:B------:R-:W-:-:S03]  /*15b0*/  IADD3 R102, P1, R22, UR4, RZ ;  /* 0x0000000416667c10 */ /* 0x000fc6000ff3e0ff */
[----:B------:R-:W-:-:S04]  /*15c0*/  ULOP3.LUT UR7, UR7, 0x180, URZ, 0xc0, !UPT ;  /* 0x0000018007077892 */ /* 0x000fc8000f8ec03f */
[----:B------:R-:W-:-:S03]  /*15d0*/  UIADD3 UR12, UP0, UR7, UR8, URZ ;  /* 0x00000008070c7290 */ /* 0x000fc6000ff1e03f */
[----:B------:R-:W-:Y:S01]  /*15e0*/  UMOV UR7, URZ ;  /* 0x0000003f00077c82 */ /* 0x000fe20008000000 */
[----:B------:R-:W-:Y:S02]  /*15f0*/  UIADD3.X UR13, URZ, URZ, URZ, UP0, !UPT ;  /* 0x0000003f3f0d7290 */ /* 0x000fe400087fe43f */
[----:B------:R-:W-:Y:S02]  /*1600*/  ULOP3.LUT UR8, UR12, 0x2000000, URZ, 0xfc, !UPT ;  /* 0x020000000c087892 */ /* 0x000fe4000f8efc3f */
[----:B------:R-:W-:Y:S02]  /*1610*/  ULOP3.LUT UR9, UR13, 0x40000040, URZ, 0xfc, !UPT ;  /* 0x400000400d097892 */ /* 0x000fe4000f8efc3f */
[----:B------:R-:W-:-:S04]  /*1620*/  UISETP.GE.AND UP0, UPT, UR15, 0x3, UPT ;  /* 0x000000030f00788c */ /* 0x000fc8000bf06270 */
[----:B------:R-:W-:-:S03]  /*1630*/  USEL UR15, UR15, URZ, !UP0 ;  /* 0x0000003f0f0f7287 */ /* 0x000fc6000c000000 */
[----:B------:R-:W-:Y:S01]  /*1640*/  HGMMA.64x128x16.F32.BF16 R24, gdesc[UR8], R24 ;  /* 0x01e00000081879f0 */ /* 0x000fe20008701818 */
[----:B------:R-:W-:Y:S01]  /*1650*/  UMOV UR8, 0x2000002 ;  /* 0x0200000200087882 */ /* 0x000fe20000000000 */
[----:B------:R-:W-:Y:S01]  /*1660*/  UMOV UR9, 0x40000040 ;  /* 0x4000004000097882 */ /* 0x000fe20000000000 */
[----:B------:R-:W-:Y:S01]  /*1670*/  UMOV UR10, 0x4000002 ;  /* 0x04000002000a7882 */ /* 0x000fe20000000000 */
[----:B------:R-:W-:Y:S01]  /*1680*/  UMOV UR11, 0x40000040 ;  /* 0x40000040000b7882 */ /* 0x000fe20000000000 */
[----:B------:R-:W-:Y:S02]  /*1690*/  UIADD3.64 UR8, UR12, UR8, URZ ;  /* 0x000000080c087297 */ /* 0x000fe4000fffe03f */
[----:B------:R-:W-:-:S09]  /*16a0*/  UIADD3.64 UR10, UR6, UR10, URZ ;  /* 0x0000000a060a7297 */ /* 0x000fd2000fffe03f */
        /* <DEDUP_REMOVED lines=13> */
[----:B------:R-:W-:Y:S02]  /*1780*/  UIADD3.64 UR10, UR6, UR10, URZ ;  /* 0x0000000a060a7297 */ /* 0x000fe4000fffe03f */
[----:B------:R-:W-:-:S06]  /*1790*/  ULEA UR6, UR15, UR14, 0xd ;  /* 0x0000000e0f067291 */ /* 0x000fcc000f8e683f */
[----:B------:R-:W-:Y:S02]  /*17a0*/  LEA R103, R11, UR6, 0x1 ;  /* 0x000000060b677c11 */ /* 0x000fe4000f8e08ff */
[----:B------:R-:W-:Y:S02]  /*17b0*/  LEA R115, R4, UR6, 0x1 ;  /* 0x0000000604737c11 */ /* 0x000fe4000f8e08ff */
[----:B------:R-:W-:Y:S02]  /*17c0*/  LEA R117, R5, UR6, 0x1 ;  /* 0x0000000605757c11 */ /* 0x000fe4000f8e08ff */
[----:B------:R-:W-:Y:S01]  /*17d0*/  LEA R119, R6, UR6, 0x1 ;  /* 0x0000000606777c11 */ /* 0x000fe2000f8e08ff */
[----:B------:R-:W-:-:S06]  /*17e0*/  ULEA UR6, UR15, UR17, 0xe ;  /* 0x000000110f067291 */ /* 0x000fcc000f8e703f */
[----:B------:R-:W-:Y:S01]  /*17f0*/  LEA R121, R11, UR6, 0x1 ;  /* 0x000000060b797c11 */ /* 0x000fe2000f8e08ff */
[----:B------:R-:W-:Y:S03]  /*1800*/  HGMMA.64x128x16.F32.BF16 R24, gdesc[UR8], R24, gsb0 ;  /* 0x01e00000081879f0 */ /* 0x000fe60008001818 */
[----:B------:R-:W-:Y:S02]  /*1810*/  WARPGROUP.DEPBAR.LE gsb0, 0x1 ;  /* 0x00008000000079c5 */ /* 0x000fe40000010100 */
[----:B------:R-:W-:Y:S06]  /*1820*/  BAR.SYNC.DEFER_BLOCKING 0x0 ;  /* 0x0000000000007b1d */ /* 0x000fec0000010000 */
[----:B------:R-:W-:Y:S01]  /*1830*/  @!PT LDS RZ, [RZ] ;  /* 0x00000000fffff984 */ /* 0x000fe20000000800 */
[----:B------:R-:W-:Y:S01]  /*1840*/  @!PT LDS RZ, [RZ] ;  /* 0x00000000fffff984 */ /* 0x000fe20000000800 */
[----:B------:R-:W-:Y:S01]  /*1850*/  @!PT LDS RZ, [RZ] ;  /* 0x00000000fffff984 */ /* 0x000fe20000000800 */
[----:B------:R1:W-:Y:S04]  /*1860*/  LDGSTS.E.BYPASS.128 [R103], desc[UR18][R98.64], !P0 ;  /* 0x0000000062677fae */ /* 0x0003e8000c101c52 */
[----:B------:R2:W-:Y:S04]  /*1870*/  LDGSTS.E.BYPASS.128 [R115], desc[UR18][R100.64], !P0 ;  /* 0x0000000064737fae */ /* 0x0005e8000c101c52 */
[----:B------:R3:W-:Y:S01]  /*1880*/  LDGSTS.E.BYPASS.128 [R117], desc[UR18][R94.64], !P0 ;  /* 0x000000005e757fae */ /* 0x0007e2000c101c52 */
[----:B-1----:R-:W-:-:S03]  /*1890*/  IADD3 R98, P2, R20, UR4, RZ ;  /* 0x0000000414627c10 */ /* 0x002fc6000ff5e0ff */
[----:B------:R1:W-:Y:S01]  /*18a0*/  LDGSTS.E.BYPASS.128 [R119], desc[UR18][R92.64], !P0 ;  /* 0x000000005c777fae */ /* 0x0003e2000c101c52 */
[----:B------:R-:W-:Y:S02]  /*18b0*/  IADD3.X R103, R89, UR5, RZ, P1, !PT ;  /* 0x0000000559677c10 */ /* 0x000fe40008ffe4ff */
[----:B------:R-:W-:Y:S01]  /*18c0*/  IADD3.X R99, R23, UR5, RZ, P2, !PT ;  /* 0x0000000517637c10 */ /* 0x000fe200097fe4ff */
[----:B------:R-:W0:Y:S01]  /*18d0*/  LDGDEPBAR ;  /* 0x00000000000079af */ /* 0x000e220000000000 */
[----:B--2---:R-:W-:Y:S02]  /*18e0*/  IADD3 R100, P2, R88, UR4, RZ ;  /* 0x0000000458647c10 */ /* 0x004fe4000ff5e0ff */
[----:B------:R-:W-:Y:S01]  /*18f0*/  LEA R115, R4, UR6, 0x1 ;  /* 0x0000000604737c11 */ /* 0x000fe2000f8e08ff */
[----:B------:R2:W-:Y:S01]  /*1900*/  LDGSTS.E.BYPASS.128 [R121], desc[UR18][R96.64], !P0 ;  /* 0x0000000060797fae */ /* 0x0005e2000c101c52 */
[----:B---3--:R-:W-:Y:S02]  /*1910*/  LEA R117, R5, UR6, 0x1 ;  /* 0x0000000605757c11 */ /* 0x008fe4000f8e08ff */
[----:B------:R-:W-:Y:S01]  /*1920*/  IADD3.X R101, R91, UR5, RZ, P2, !PT ;  /* 0x000000055b657c10 */ /* 0x000fe200097fe4ff */
[----:B------:R3:W-:Y:S01]  /*1930*/  LDGSTS.E.BYPASS.128 [R115], desc[UR18][R98.64], !P0 ;  /* 0x0000000062737fae */ /* 0x0007e2000c101c52 */
[----:B-1----:R-:W-:-:S02]  /*1940*/  IADD3 R92, P1, R90, UR4, RZ ;  /* 0x000000045a5c7c10 */ /* 0x002fc4000ff3e0ff */
[----:B------:R-:W-:Y:S01]  /*1950*/  IADD3 R94, P2, R104, UR4, RZ ;  /* 0x00000004685e7c10 */ /* 0x000fe2000ff5e0ff */
[----:B------:R1:W-:Y:S01]  /*1960*/  LDGSTS.E.BYPASS.128 [R117], desc[UR18][R102.64], !P0 ;  /* 0x0000000066757fae */ /* 0x0003e2000c101c52 */
[----:B------:R-:W-:Y:S02]  /*1970*/  IADD3.X R93, R105, UR5, RZ, P1, !PT ;  /* 0x00000005695d7c10 */ /* 0x000fe40008ffe4ff */
[----:B------:R-:W-:Y:S02]  /*1980*/  LEA R119, R6, UR6, 0x1 ;  /* 0x0000000606777c11 */ /* 0x000fe4000f8e08ff */
[----:B--2---:R-:W-:Y:S02]  /*1990*/  IADD3 R96, P1, R106, UR4, RZ ;  /* 0x000000046a607c10 */ /* 0x004fe4000ff3e0ff */
[----:B------:R-:W-:Y:S01]  /*19a0*/  LEA R121, R7, UR6, 0x1 ;  /* 0x0000000607797c11 */ /* 0x000fe2000f8e08ff */
[----:B------:R2:W-:Y:S01]  /*19b0*/  LDGSTS.E.BYPASS.128 [R119], desc[UR18][R100.64], !P0 ;  /* 0x0000000064777fae */ /* 0x0005e2000c101c52 */
[----:B---3--:R-:W-:Y:S01]  /*19c0*/  IADD3 R98, P3, R107, UR4, RZ ;  /* 0x000000046b627c10 */ /* 0x008fe2000ff7e0ff */
[----:B------:R-:W-:Y:S01]  /*19d0*/  UIADD3 UR4, UP0, UR4, 0x80, URZ ;  /* 0x0000008004047890 */ /* 0x000fe2000ff1e03f */
[----:B------:R-:W-:Y:S01]  /*19e0*/  IADD3.X R95, R108, UR5, RZ, P2, !PT ;  /* 0x000000056c5f7c10 */ /* 0x000fe200097fe4ff */
[----:B------:R2:W-:Y:S01]  /*19f0*/  LDGSTS.E.BYPASS.128 [R121], desc[UR18][R92.64], !P0 ;  /* 0x000000005c797fae */ /* 0x0005e2000c101c52 */
[----:B------:R-:W-:-:S02]  /*1a00*/  LEA R115, R8, UR6, 0x1 ;  /* 0x0000000608737c11 */ /* 0x000fc4000f8e08ff */
[----:B------:R-:W-:Y:S02]  /*1a10*/  IADD3.X R97, R109, UR5, RZ, P1, !PT ;  /* 0x000000056d617c10 */ /* 0x000fe40008ffe4ff */
[----:B-1----:R-:W-:Y:S01]  /*1a20*/  LEA R103, R9, UR6, 0x1 ;  /* 0x0000000609677c11 */ /* 0x002fe2000f8e08ff */
[----:B------:R2:W-:Y:S01]  /*1a30*/  LDGSTS.E.BYPASS.128 [R115], desc[UR18][R94.64], !P0 ;  /* 0x000000005e737fae */ /* 0x0005e2000c101c52 */
[----:B------:R-:W-:Y:S01]  /*1a40*/  IADD3.X R99, R110, UR5, RZ, P3, !PT ;  /* 0x000000056e637c10 */ /* 0x000fe20009ffe4ff */
[----:B------:R-:W-:Y:S01]  /*1a50*/  UIADD3.X UR5, URZ, UR5, URZ, UP0, !UPT ;  /* 0x000000053f057290 */ /* 0x000fe200087fe43f */
[----:B------:R-:W-:Y:S01]  /*1a60*/  LEA R117, R10, UR6, 0x1 ;  /* 0x000000060a757c11 */ /* 0x000fe2000f8e08ff */
[----:B------:R2:W-:Y:S01]  /*1a70*/  LDGSTS.E.BYPASS.128 [R103], desc[UR18][R96.64], !P0 ;  /* 0x0000000060677fae */ /* 0x0005e2000c101c52 */
[----:B------:R-:W-:-:S03]  /*1a80*/  UMOV UR6, UR16 ;  /* 0x0000001000067c82 */ /* 0x000fc60008000000 */
[----:B------:R2:W-:Y:S01]  /*1a90*/  LDGSTS.E.BYPASS.128 [R117], desc[UR18][R98.64], !P0 ;  /* 0x0000000062757fae */ /* 0x0005e2000c101c52 */
[----:B------:R-:W-:-:S03]  /*1aa0*/  ISETP.GE.U32.AND P0, PT, R112, 0xbc0, PT ;  /* 0x00000bc07000780c */ /* 0x000fc60003f06070 */
[----:B------:R-:W0:Y:S10]  /*1ab0*/  LDGDEPBAR ;  /* 0x00000000000079af */ /* 0x000e340000000000 */
[----:B--2---:R-:W-:Y:S05]  /*1ac0*/  @!P0 BRA `(.L_x_0) ;  /* 0xfffffff800408947 */ /* 0x004fea000383ffff */
[----:B------:R-:W1:Y:S01]  /*1ad0*/  S2R R7, SR_TID.X ;  /* 0x0000000000077919 */ /* 0x000e620000002100 */
[----:B------:R-:W-:Y:S02]  /*1ae0*/  WARPGROUP.DEPBAR.LE gsb0, 0x0 ;  /* 0x00008000000079c5 */ /* 0x000fe40000010000 */
[----:B------:R-:W-:-:S04]  /*1af0*/  DEPBAR.LE SB0, 0x0 ;  /* 0x000080000000791a */ /* 0x000fc80000000000 */
[----:B------:R-:W-:Y:S02]  /*1b00*/  F2FP.BF16.F32.PACK_AB R24, R25, R24 ;  /* 0x000000181918723e */ /* 0x000fe400000010ff */
[----:B------:R-:W-:Y:S02]  /*1b10*/  F2FP.BF16.F32.PACK_AB R25, R27, R26 ;  /* 0x0000001a1b19723e */ /* 0x000fe400000010ff */
[----:B------:R-:W-:Y:S02]  /*1b20*/  F2FP.BF16.F32.PACK_AB R26, R29, R28 ;  /* 0x0000001c1d1a723e */ /* 0x000fe400000010ff */
[----:B------:R-:W-:Y:S02]  /*1b30*/  F2FP.BF16.F32.PACK_AB R32, R33, R32 ;  /* 0x000000202120723e */ /* 0x000fe400000010ff */
[----:B------:R-:W-:Y:S02]  /*1b40*/  F2FP.BF16.F32.PACK_AB R27, R31, R30 ;  /* 0x0000001e1f1b723e */ /* 0x000fe400000010ff */
[----:B------:R-:W-:-:S02]  /*1b50*/  F2FP.BF16.F32.PACK_AB R33, R35, R34 ;  /* 0x000000222321723e */ /* 0x000fc400000010ff */
[----:B------:R-:W-:Y:S02]  /*1b60*/  F2FP.BF16.F32.PACK_AB R40, R41, R40 ;  /* 0x000000282928723e */ /* 0x000fe400000010ff */
[----:B------:R-:W-:Y:S02]  /*1b70*/  F2FP.BF16.F32.PACK_AB R34, R37, R36 ;  /* 0x000000242522723e */ /* 0x000fe400000010ff */
[----:B------:R-:W-:Y:S02]  /*1b80*/  F2FP.BF16.F32.PACK_AB R35, R39, R38 ;  /* 0x000000262723723e */ /* 0x000fe400000010ff */
[----:B------:R-:W-:Y:S02]  /*1b90*/  F2FP.BF16.F32.PACK_AB R41, R43, R42 ;  /* 0x0000002a2b29723e */ /* 0x000fe400000010ff */
[----:B------:R-:W-:Y:S02]  /*1ba0*/  F2FP.BF16.F32.PACK_AB R48, R49, R48 ;  /* 0x000000303130723e */ /* 0x000fe400000010ff */
[----:B------:R-:W-:-:S02]  /*1bb0*/  F2FP.BF16.F32.PACK_AB R42, R45, R44 ;  /* 0x0000002c2d2a723e */ /* 0x000fc400000010ff */
[----:B------:R-:W-:Y:S01]  /*1bc0*/  F2FP.BF16.F32.PACK_AB R43, R47, R46 ;  /* 0x0000002e2f2b723e */ /* 0x000fe200000010ff */
[C---:B-1----:R-:W-:Y:S01]  /*1bd0*/  IMAD.SHL.U32 R29, R7.reuse, 0x8, RZ ;  /* 0x00000008071d7824 */ /* 0x042fe200078e00ff */
[--C-:B------:R-:W-:Y:S02]  /*1be0*/  SHF.R.U32.HI R4, RZ, 0x1, R7.reuse ;  /* 0x00000001ff047819 */ /* 0x100fe40000011607 */
[----:B------:R-:W-:Y:S02]  /*1bf0*/  SHF.R.U32.HI R8, RZ, 0x5, R7 ;  /* 0x00000005ff087819 */ /* 0x000fe40000011607 */
[----:B------:R-:W-:Y:S02]  /*1c00*/  LOP3.LUT R5, R7, 0xf, RZ, 0xc0, !PT ;  /* 0x0000000f07057812 */ /* 0x000fe400078ec0ff */
[----:B------:R-:W-:Y:S02]  /*1c10*/  LOP3.LUT R6, R4, 0x8, RZ, 0xc0, !PT ;  /* 0x0000000804067812 */ /* 0x000fe400078ec0ff */
[----:B------:R-:W-:-:S02]  /*1c20*/  LOP3.LUT R4, R8, 0x3, RZ, 0xc0, !PT ;  /* 0x0000000308047812 */ /* 0x000fc400078ec0ff */
[----:B------:R-:W-:Y:S01]  /*1c30*/  F2FP.BF16.F32.PACK_AB R49, R51, R50 ;  /* 0x000000323331723e */ /* 0x000fe200000010ff */
[----:B------:R-:W-:Y:S01]  /*1c40*/  IMAD R5, R5, 0x88, R6 ;  /* 0x0000008805057824 */ /* 0x000fe200078e0206 */
[----:B------:R-:W-:Y:S01]  /*1c50*/  F2FP.BF16.F32.PACK_AB R56, R57, R56 ;  /* 0x000000383938723e */ /* 0x000fe200000010ff */
[C---:B------:R-:W-:Y:S01]  /*1c60*/  IMAD.SHL.U32 R6, R4.reuse, 0x2, RZ ;  /* 0x0000000204067824 */ /* 0x040fe200078e00ff */
[----:B------:R-:W-:Y:S01]  /*1c70*/  F2FP.BF16.F32.PACK_AB R50, R53, R52 ;  /* 0x000000343532723e */ /* 0x000fe200000010ff */
[----:B------:R-:W-:Y:S01]  /*1c80*/  IMAD R5, R4, 0x880, R5 ;  /* 0x0000088004057824 */ /* 0x000fe200078e0205 */
[----:B------:R-:W-:Y:S02]  /*1c90*/  F2FP.BF16.F32.PACK_AB R51, R55, R54 ;  /* 0x000000363733723e */ /* 0x000fe400000010ff */
[----:B------:R-:W-:Y:S02]  /*1ca0*/  F2FP.BF16.F32.PACK_AB R57, R59, R58 ;  /* 0x0000003a3b39723e */ /* 0x000fe400000010ff */
[----:B------:R-:W-:Y:S01]  /*1cb0*/  LEA R28, R5, UR14, 0x1 ;  /* 0x0000000e051c7c11 */ /* 0x000fe2000f8e08ff */
[----:B------:R-:W-:Y:S01]  /*1cc0*/  BAR.SYNC.DEFER_BLOCKING 0x0 ;  /* 0x0000000000007b1d */ /* 0x000fe20000010000 */
[----:B------:R-:W-:-:S02]  /*1cd0*/  F2FP.BF16.F32.PACK_AB R64, R65, R64 ;  /* 0x000000404140723e */ /* 0x000fc400000010ff */
        /* <DEDUP_REMOVED lines=10> */
[----:B------:R-:W-:Y:S01]  /*1d80*/  F2FP.BF16.F32.PACK_AB R81, R83, R82 ;  /* 0x000000525351723e */ /* 0x000fe200000010ff */
[----:B------:R1:W-:Y:S01]  /*1d90*/  STSM.16.M88.4 [R28], R24 ;  /* 0x000000181c007844 */ /* 0x0003e20000000200 */
[----:B------:R-:W-:-:S02]  /*1da0*/  F2FP.BF16.F32.PACK_AB R82, R85, R84 ;  /* 0x000000545552723e */ /* 0x000fc400000010ff */
[----:B------:R-:W-:Y:S01]  /*1db0*/  F2FP.BF16.F32.PACK_AB R83, R87, R86 ;  /* 0x000000565753723e */ /* 0x000fe200000010ff */
[----:B------:R2:W-:Y:S01]  /*1dc0*/  STSM.16.M88.4 [R28+0x20], R32 ;  /* 0x000020201c007844 */ /* 0x0005e20000000200 */
[----:B------:R-:W-:Y:S02]  /*1dd0*/  LOP3.LUT R111, R6, R111, RZ, 0xfc, !PT ;  /* 0x0000006f066f7212 */ /* 0x000fe400078efcff */
[----:B------:R-:W-:Y:S01]  /*1de0*/  LOP3.LUT R4, R29, 0x78, RZ, 0xc0, !PT ;  /* 0x000000781d047812 */ /* 0x000fe200078ec0ff */
[----:B------:R-:W-:Y:S01]  /*1df0*/  STSM.16.M88.4 [R28+0x40], R40 ;  /* 0x000040281c007844 */ /* 0x000fe20000000200 */
[----:B------:R-:W-:Y:S02]  /*1e00*/  LOP3.LUT R2, R2, 0x78, R29, 0xf8, !PT ;  /* 0x0000007802027812 */ /* 0x000fe400078ef81d */
[----:B------:R-:W-:Y:S01]  /*1e10*/  LOP3.LUT R29, R3, 0x10, RZ, 0xfc, !PT ;  /* 0x00000010031d7812 */ /* 0x000fe200078efcff */
[----:B------:R-:W-:Y:S01]  /*1e20*/  STSM.16.M88.4 [R28+0x60], R48 ;  /* 0x000060301c007844 */ /* 0x000fe20000000200 */
[----:B------:R-:W-:Y:S01]  /*1e30*/  IMAD R4, R111, 0x88, R4 ;  /* 0x000000886f047824 */ /* 0x000fe200078e0204 */
[----:B------:R-:W-:Y:S01]  /*1e40*/  ISETP.GE.AND P0, PT, R2, 0x3000, PT ;  /* 0x000030000200780c */ /* 0x000fe20003f06270 */
[----:B------:R-:W-:Y:S01]  /*1e50*/  IMAD R37, R3, 0x3000, R2 ;  /* 0x0000300003257824 */ /* 0x000fe200078e0202 */
[----:B------:R-:W-:Y:S01]  /*1e60*/  STSM.16.M88.4 [R28+0x80], R56 ;  /* 0x000080381c007844 */ /* 0x000fe20000000200 */
[----:B-1----:R-:W1:Y:S01]  /*1e70*/  LDC.64 R24, c[0x0][0x220] ;  /* 0x00008800ff187b82 */ /* 0x002e620000000a00 */
[----:B------:R-:W-:Y:S01]  /*1e80*/  LEA R36, R4, UR14, 0x1 ;  /* 0x0000000e04247c11 */ /* 0x000fe2000f8e08ff */
[----:B------:R-:W-:Y:S01]  /*1e90*/  VIADD R39, R37, 0x90000 ;  /* 0x0009000025277836 */ /* 0x000fe20000000000 */
[----:B------:R-:W-:Y:S01]  /*1ea0*/  STSM.16.M88.4 [R28+0xa0], R64 ;  /* 0x0000a0401c007844 */ /* 0x000fe20000000200 */
[----:B------:R-:W-:Y:S01]  /*1eb0*/  ISETP.LT.AND P1, PT, R3, R0, !P0 ;  /* 0x000000000300720c */ /* 0x000fe20004721270 */
[----:B--2---:R-:W-:Y:S01]  /*1ec0*/  VIADD R35, R37, 0x18000 ;  /* 0x0001800025237836 */ /* 0x004fe20000000000 */
[C---:B------:R-:W-:Y:S01]  /*1ed0*/  LOP3.LUT R27, R3.reuse, 0x8, RZ, 0xfc, !PT ;  /* 0x00000008031b7812 */ /* 0x040fe200078efcff */
[----:B------:R-:W-:Y:S01]  /*1ee0*/  STSM.16.M88.4 [R28+0xc0], R72 ;  /* 0x0000c0481c007844 */ /* 0x000fe20000000200 */
[----:B------:R-:W-:-:S02]  /*1ef0*/  LOP3.LUT R31, R3, 0x18, RZ, 0xfc, !PT ;  /* 0x00000018031f7812 */ /* 0x000fc400078efcff */
[----:B------:R-:W-:Y:S01]  /*1f00*/  LOP3.LUT R33, R3, 0x20, RZ, 0xfc, !PT ;  /* 0x0000002003217812 */ /* 0x000fe200078efcff */
[----:B------:R2:W-:Y:S01]  /*1f10*/  STSM.16.M88.4 [R28+0xe0], R80 ;  /* 0x0000e0501c007844 */ /* 0x0005e20000000200 */
[----:B------:R-:W-:Y:S01]  /*1f20*/  BAR.SYNC.DEFER_BLOCKING 0x0 ;  /* 0x0000000000007b1d */ /* 0x000fe20000010000 */
[-C--:B------:R-:W-:Y:S02]  /*1f30*/  ISETP.LT.AND P6, PT, R27, R0.reuse, !P0 ;  /* 0x000000001b00720c */ /* 0x080fe400047c1270 */
[-C--:B------:R-:W-:Y:S02]  /*1f40*/  ISETP.LT.AND P5, PT, R29, R0.reuse, !P0 ;  /* 0x000000001d00720c */ /* 0x080fe400047a1270 */
[-C--:B------:R-:W-:Y:S02]  /*1f50*/  ISETP.LT.AND P4, PT, R31, R0.reuse, !P0 ;  /* 0x000000001f00720c */ /* 0x080fe40004781270 */
[----:B------:R-:W-:Y:S01]  /*1f60*/  LOP3.LUT R29, R3, 0x28, RZ, 0xfc, !PT ;  /* 0x00000028031d7812 */ /* 0x000fe200078efcff */
[----:B-1----:R-:W-:Y:S01]  /*1f70*/  IMAD.WIDE R26, R37, 0x2, R24 ;  /* 0x00000002251a7825 */ /* 0x002fe200078e0218 */
[----:B------:R-:W-:-:S02]  /*1f80*/  ISETP.LT.AND P3, PT, R33, R0, !P0 ;  /* 0x000000002100720c */ /* 0x000fc40004761270 */
[C---:B------:R-:W-:Y:S02]  /*1f90*/  LOP3.LUT R31, R3.reuse, 0x30, RZ, 0xfc, !PT ;  /* 0x00000030031f7812 */ /* 0x040fe400078efcff */
[----:B------:R-:W-:Y:S01]  /*1fa0*/  LOP3.LUT R33, R3, 0x38, RZ, 0xfc, !PT ;  /* 0x0000003803217812 */ /* 0x000fe200078efcff */
[----:B------:R-:W-:Y:S01]  /*1fb0*/  IMAD.WIDE R2, R35, 0x2, R24 ;  /* 0x0000000223027825 */ /* 0x000fe200078e0218 */
[----:B------:R-:W-:-:S03]  /*1fc0*/  ISETP.LT.AND P2, PT, R29, R0, !P0 ;  /* 0x000000001d00720c */ /* 0x000fc60004741270 */
[C---:B------:R-:W-:Y:S02]  /*1fd0*/  VIADD R29, R37.reuse, 0x30000 ;  /* 0x00030000251d7836 */ /* 0x040fe40000000000 */
[----:B------:R-:W-:Y:S02]  /*1fe0*/  VIADD R35, R37, 0x78000 ;  /* 0x0007800025237836 */ /* 0x000fe40000000000 */
[--C-:B--2---:R-:W-:Y:S01]  /*1ff0*/  IMAD.WIDE R28, R29, 0x2, R24.reuse ;  /* 0x000000021d1c7825 */ /* 0x104fe200078e0218 */
[----:B------:R-:W1:Y:S04]  /*2000*/  LDS.128 R44, [R36] ;  /* 0x00000000242c7984 */ /* 0x000e680000000c00 */
[----:B------:R-:W2:Y:S04]  /*2010*/  LDS.128 R52, [R36+0x880] ;  /* 0x0008800024347984 */ /* 0x000ea80000000c00 */
[----:B------:R-:W3:Y:S04]  /*2020*/  LDS.128 R20, [R36+0x1100] ;  /* 0x0011000024147984 */ /* 0x000ee80000000c00 */
[----:B------:R-:W4:Y:S04]  /*2030*/  LDS.128 R16, [R36+0x1980] ;  /* 0x0019800024107984 */ /* 0x000f280000000c00 */
[----:B------:R-:W5:Y:S04]  /*2040*/  LDS.128 R12, [R36+0x2200] ;  /* 0x00220000240c7984 */ /* 0x000f680000000c00 */
[----:B------:R-:W5:Y:S04]  /*2050*/  LDS.128 R8, [R36+0x2a80] ;  /* 0x002a800024087984 */ /* 0x000f680000000c00 */
[----:B------:R-:W5:Y:S04]  /*2060*/  LDS.128 R4, [R36+0x3300] ;  /* 0x0033000024047984 */ /* 0x000f680000000c00 */
[----:B-1----:R1:W-:Y:S01]  /*2070*/  @P1 STG.E.128 desc[UR18][R26.64], R44 ;  /* 0x0000002c1a001986 */ /* 0x0023e2000c101d12 */
[-C--:B------:R-:W-:Y:S01]  /*2080*/  ISETP.LT.AND P1, PT, R31, R0.reuse, !P0 ;  /* 0x000000001f00720c */ /* 0x080fe20004721270 */
[----:B------:R-:W-:Y:S01]  /*2090*/  VIADD R31, R37, 0x48000 ;  /* 0x00048000251f7836 */ /* 0x000fe20000000000 */
[----:B------:R-:W-:Y:S01]  /*20a0*/  ISETP.LT.AND P0, PT, R33, R0, !P0 ;  /* 0x000000002100720c */ /* 0x000fe20004701270 */
[----:B------:R-:W-:Y:S01]  /*20b0*/  VIADD R33, R37, 0x60000 ;  /* 0x0006000025217836 */ /* 0x000fe20000000000 */
[----:B--2---:R2:W-:Y:S01]  /*20c0*/  @P6 STG.E.128 desc[UR18][R2.64], R52 ;  /* 0x0000003402006986 */ /* 0x0045e2000c101d12 */
[----:B------:R-:W-:-:S03]  /*20d0*/  IMAD.WIDE R30, R31, 0x2, R24 ;  /* 0x000000021f1e7825 */ /* 0x000fc600078e0218 */
[----:B---3--:R2:W-:Y:S04]  /*20e0*/  @P5 STG.E.128 desc[UR18][R28.64], R20 ;  /* 0x000000141c005986 */ /* 0x0085e8000c101d12 */
[----:B----4-:R2:W-:Y:S01]  /*20f0*/  @P4 STG.E.128 desc[UR18][R30.64], R16 ;  /* 0x000000101e004986 */ /* 0x0105e2000c101d12 */
[----:B-1----:R-:W-:-:S04]  /*2100*/  IMAD.WIDE R26, R33, 0x2, R24 ;  /* 0x00000002211a7825 */ /* 0x002fc800078e0218 */
[--C-:B------:R-:W-:Y:S01]  /*2110*/  IMAD.WIDE R32, R35, 0x2, R24.reuse ;  /* 0x0000000223207825 */ /* 0x100fe200078e0218 */
[----:B-----5:R2:W-:Y:S03]  /*2120*/  @P3 STG.E.128 desc[UR18][R26.64], R12 ;  /* 0x0000000c1a003986 */ /* 0x0205e6000c101d12 */
[----:B------:R-:W-:Y:S01]  /*2130*/  IMAD.WIDE R34, R39, 0x2, R24 ;  /* 0x0000000227227825 */ /* 0x000fe200078e0218 */
[----:B------:R2:W-:Y:S04]  /*2140*/  @P2 STG.E.128 desc[UR18][R32.64], R8 ;  /* 0x0000000820002986 */ /* 0x0005e8000c101d12 */
[----:B------:R2:W-:Y:S01]  /*2150*/  @P1 STG.E.128 desc[UR18][R34.64], R4 ;  /* 0x0000000422001986 */ /* 0x0005e2000c101d12 */
[----:B------:R-:W-:Y:S05]  /*2160*/  @!P0 EXIT ;  /* 0x000000000000894d */ /* 0x000fea0003800000 */
[----:B--2---:R-:W1:Y:S01]  /*2170*/  LDS.128 R4, [R36+0x3b80] ;  /* 0x003b800024047984 */ /* 0x004e620000000c00 */
[----:B------:R-:W-:-:S04]  /*2180*/  VIADD R37, R37, 0xa8000 ;  /* 0x000a800025257836 */ /* 0x000fc80000000000 */
[----:B------:R-:W-:-:S05]  /*2190*/  IMAD.WIDE R24, R37, 0x2, R24 ;  /* 0x0000000225187825 */ /* 0x000fca00078e0218 */
[----:B-1----:R-:W-:Y:S01]  /*21a0*/  STG.E.128 desc[UR18][R24.64], R4 ;  /* 0x0000000418007986 */ /* 0x002fe2000c101d12 */
[----:B------:R-:W-:Y:S05]  /*21b0*/  EXIT ;  /* 0x000000000000794d */ /* 0x000fea0003800000 */
.L_x_1:
[----:B------:R-:W-:-:S00]  /*21c0*/  BRA `(.L_x_1) ;  /* 0xfffffffc00fc7947 */ /* 0x000fc0000383ffff */
[----:B------:R-:W-:-:S00]  /*21d0*/  NOP ;  /* 0x0000000000007918 */ /* 0x000fc00000000000 */
        /* <DEDUP_REMOVED lines=10> */
.L_x_2:


//--------------------- .nv.shared.triton_mm      --------------------------
	.section	.nv.shared.triton_mm,"aw",@nobits
	.sectionflags	@""
	.align	16
	.zero		1024


//--------------------- .nv.constant0.triton_mm   --------------------------
	.section	.nv.constant0.triton_mm,"a",@progbits
	.sectionflags	@""
	.align	4
.nv.constant0.triton_mm:
	.zero		556
